	.target	sm_90a

	.elftype	@"ET_EXEC"


//--------------------- .note.nv.tkinfo           --------------------------
	.section	.note.nv.tkinfo,"",@"SHT_NOTE"
	.sectionflags	@"SHF_NOTE_NV_TKINFO"
	.tkinfo
        /*0018*/ 	.word	0x00000002
        /*0030*/ 	.string	""
        /*0030*/ 	.string	"ptxas"
        /*0030*/ 	.string	"Cuda compilation tools, release 13.0, V13.0.88"
        /*0030*/ 	.string	"Build cuda_13.0.r13.0/compiler.36424714_0"
        /*0030*/ 	.string	"-arch sm_90a -m 64 "



//--------------------- .note.nv.cuinfo           --------------------------
	.section	.note.nv.cuinfo,"",@"SHT_NOTE"
	.sectionflags	@"SHF_NOTE_NV_CUINFO"
        /*0018*/ 	.short	0x0002
        /*001a*/ 	.short	0x005a
        /*001c*/ 	.short	0x0082
	.zero		2


//--------------------- .nv.info                  --------------------------
	.section	.nv.info,"",@"SHT_CUDA_INFO"
	.align	4


	//----- nvinfo : EIATTR_REGCOUNT
	.align		4
        /*0000*/ 	.byte	0x04, 0x2f
        /*0002*/ 	.short	(.L_15 - .L_14)
	.align		4
.L_14:
        /*0004*/ 	.word	index@(_ZN7cutlass13device_kernelINS_4gemm6kernel13GemmUniversalIN4cute5tupleIJiiiiEEENS1_10collective13CollectiveMmaINS1_34MainloopSm90TmaGmmaWarpSpecializedILi28ENS5_IJNS4_1CILi1EEESB_SB_EEENS1_32KernelTmaWarpSpecializedPingpongEEENS5_IJNSA_ILi64EEESF_NSA_ILi32EEEEEENS_10bfloat16_tENS5_IJSB_llEEESI_SJ_NS4_8TiledMMAINS4_8MMA_AtomIJNS4_4SM904GMMA27MMA_64x64x16_F32BF16BF16_SSILNSN_5MajorE1ELSP_1ELNSN_7ScaleInE1ELSQ_1EEEEEENS4_6LayoutISC_NS5_IJNSA_ILi0EEESU_SU_EEEEENS5_IJNS4_10UnderscoreESX_SX_EEEEENS4_13SM90_TMA_LOADENS4_14ComposedLayoutINS4_7SwizzleILi3ELi4ELi3EEENS4_18smem_ptr_flag_bitsILi16EEENST_INS5_IJSF_NSA_ILi8EEEEEENS5_IJSB_SF_EEEEEEEvNS4_8identityES10_S1A_vS1B_EENS_8epilogue10collective6detail29Sm90TmaWarpSpecializedAdapterINS1E_15DefaultEpilogueISI_NS5_IJlSB_lEEES1I_NS1D_6thread17LinearCombinationISI_Li1EffLNS1J_9ScaleType4KindE0ELNS_15FloatRoundStyleE2ESI_EENS1_15EpilogueDefaultEEEEEvvEEEEvNT_6ParamsE)
        /*0008*/ 	.word	0x000000a8


	//----- nvinfo : EIATTR_FRAME_SIZE
	.align		4
.L_15:
        /*000c*/ 	.byte	0x04, 0x11
        /*000e*/ 	.short	(.L_17 - .L_16)
	.align		4
.L_16:
        /*0010*/ 	.word	index@(_ZN7cutlass13device_kernelINS_4gemm6kernel13GemmUniversalIN4cute5tupleIJiiiiEEENS1_10collective13CollectiveMmaINS1_34MainloopSm90TmaGmmaWarpSpecializedILi28ENS5_IJNS4_1CILi1EEESB_SB_EEENS1_32KernelTmaWarpSpecializedPingpongEEENS5_IJNSA_ILi64EEESF_NSA_ILi32EEEEEENS_10bfloat16_tENS5_IJSB_llEEESI_SJ_NS4_8TiledMMAINS4_8MMA_AtomIJNS4_4SM904GMMA27MMA_64x64x16_F32BF16BF16_SSILNSN_5MajorE1ELSP_1ELNSN_7ScaleInE1ELSQ_1EEEEEENS4_6LayoutISC_NS5_IJNSA_ILi0EEESU_SU_EEEEENS5_IJNS4_10UnderscoreESX_SX_EEEEENS4_13SM90_TMA_LOADENS4_14ComposedLayoutINS4_7SwizzleILi3ELi4ELi3EEENS4_18smem_ptr_flag_bitsILi16EEENST_INS5_IJSF_NSA_ILi8EEEEEENS5_IJSB_SF_EEEEEEEvNS4_8identityES10_S1A_vS1B_EENS_8epilogue10collective6detail29Sm90TmaWarpSpecializedAdapterINS1E_15DefaultEpilogueISI_NS5_IJlSB_lEEES1I_NS1D_6thread17LinearCombinationISI_Li1EffLNS1J_9ScaleType4KindE0ELNS_15FloatRoundStyleE2ESI_EENS1_15EpilogueDefaultEEEEEvvEEEEvNT_6ParamsE)
        /*0014*/ 	.word	0x00000008


	//----- nvinfo : EIATTR_MIN_STACK_SIZE
	.align		4
.L_17:
        /*0018*/ 	.byte	0x04, 0x12
        /*001a*/ 	.short	(.L_19 - .L_18)
	.align		4
.L_18:
        /*001c*/ 	.word	index@(_ZN7cutlass13device_kernelINS_4gemm6kernel13GemmUniversalIN4cute5tupleIJiiiiEEENS1_10collective13CollectiveMmaINS1_34MainloopSm90TmaGmmaWarpSpecializedILi28ENS5_IJNS4_1CILi1EEESB_SB_EEENS1_32KernelTmaWarpSpecializedPingpongEEENS5_IJNSA_ILi64EEESF_NSA_ILi32EEEEEENS_10bfloat16_tENS5_IJSB_llEEESI_SJ_NS4_8TiledMMAINS4_8MMA_AtomIJNS4_4SM904GMMA27MMA_64x64x16_F32BF16BF16_SSILNSN_5MajorE1ELSP_1ELNSN_7ScaleInE1ELSQ_1EEEEEENS4_6LayoutISC_NS5_IJNSA_ILi0EEESU_SU_EEEEENS5_IJNS4_10UnderscoreESX_SX_EEEEENS4_13SM90_TMA_LOADENS4_14ComposedLayoutINS4_7SwizzleILi3ELi4ELi3EEENS4_18smem_ptr_flag_bitsILi16EEENST_INS5_IJSF_NSA_ILi8EEEEEENS5_IJSB_SF_EEEEEEEvNS4_8identityES10_S1A_vS1B_EENS_8epilogue10collective6detail29Sm90TmaWarpSpecializedAdapterINS1E_15DefaultEpilogueISI_NS5_IJlSB_lEEES1I_NS1D_6thread17LinearCombinationISI_Li1EffLNS1J_9ScaleType4KindE0ELNS_15FloatRoundStyleE2ESI_EENS1_15EpilogueDefaultEEEEEvvEEEEvNT_6ParamsE)
        /*0020*/ 	.word	0x00000008
.L_19:


//--------------------- .nv.compat                --------------------------
	.section	.nv.compat,"",@"SHT_CUDA_COMPAT_INFO"
	.align	4
        /*0000*/ 	.byte	0x02, 0x09, 0x01, 0x00, 0x02, 0x02, 0x04, 0x00, 0x02, 0x05, 0x05, 0x00, 0x03, 0x07, 0x01, 0x01
        /*0010*/ 	.byte	0x02, 0x03, 0x01, 0x00, 0x02, 0x06, 0x01, 0x00, 0x04, 0x0b, 0x08, 0x00, 0x00, 0x00, 0x00, 0x00
        /*0020*/ 	.byte	0x00, 0x00, 0x00, 0x00


//--------------------- .nv.info._ZN7cutlass13device_kernelINS_4gemm6kernel13GemmUniversalIN4cute5tupleIJiiiiEEENS1_10collective13CollectiveMmaINS1_34MainloopSm90TmaGmmaWarpSpecializedILi28ENS5_IJNS4_1CILi1EEESB_SB_EEENS1_32KernelTmaWarpSpecializedPingpongEEENS5_IJNSA_ILi64EEESF_NSA_ILi32EEEEEENS_10bfloat16_tENS5_IJSB_llEEESI_SJ_NS4_8TiledMMAINS4_8MMA_AtomIJNS4_4SM904GMMA27MMA_64x64x16_F32BF16BF16_SSILNSN_5MajorE1ELSP_1ELNSN_7ScaleInE1ELSQ_1EEEEEENS4_6LayoutISC_NS5_IJNSA_ILi0EEESU_SU_EEEEENS5_IJNS4_10UnderscoreESX_SX_EEEEENS4_13SM90_TMA_LOADENS4_14ComposedLayoutINS4_7SwizzleILi3ELi4ELi3EEENS4_18smem_ptr_flag_bitsILi16EEENST_INS5_IJSF_NSA_ILi8EEEEEENS5_IJSB_SF_EEEEEEEvNS4_8identityES10_S1A_vS1B_EENS_8epilogue10collective6detail29Sm90TmaWarpSpecializedAdapterINS1E_15DefaultEpilogueISI_NS5_IJlSB_lEEES1I_NS1D_6thread17LinearCombinationISI_Li1EffLNS1J_9ScaleType4KindE0ELNS_15FloatRoundStyleE2ESI_EENS1_15EpilogueDefaultEEEEEvvEEEEvNT_6ParamsE --------------------------
	.section	.nv.info._ZN7cutlass13device_kernelINS_4gemm6kernel13GemmUniversalIN4cute5tupleIJiiiiEEENS1_10collective13CollectiveMmaINS1_34MainloopSm90TmaGmmaWarpSpecializedILi28ENS5_IJNS4_1CILi1EEESB_SB_EEENS1_32KernelTmaWarpSpecializedPingpongEEENS5_IJNSA_ILi64EEESF_NSA_ILi32EEEEEENS_10bfloat16_tENS5_IJSB_llEEESI_SJ_NS4_8TiledMMAINS4_8MMA_AtomIJNS4_4SM904GMMA27MMA_64x64x16_F32BF16BF16_SSILNSN_5MajorE1ELSP_1ELNSN_7ScaleInE1ELSQ_1EEEEEENS4_6LayoutISC_NS5_IJNSA_ILi0EEESU_SU_EEEEENS5_IJNS4_10UnderscoreESX_SX_EEEEENS4_13SM90_TMA_LOADENS4_14ComposedLayoutINS4_7SwizzleILi3ELi4ELi3EEENS4_18smem_ptr_flag_bitsILi16EEENST_INS5_IJSF_NSA_ILi8EEEEEENS5_IJSB_SF_EEEEEEEvNS4_8identityES10_S1A_vS1B_EENS_8epilogue10collective6detail29Sm90TmaWarpSpecializedAdapterINS1E_15DefaultEpilogueISI_NS5_IJlSB_lEEES1I_NS1D_6thread17LinearCombinationISI_Li1EffLNS1J_9ScaleType4KindE0ELNS_15FloatRoundStyleE2ESI_EENS1_15EpilogueDefaultEEEEEvvEEEEvNT_6ParamsE,"",@"SHT_CUDA_INFO"
	.sectionflags	@""
	.align	4


	//----- nvinfo : EIATTR_CUDA_API_VERSION
	.align		4
        /*0000*/ 	.byte	0x04, 0x37
        /*0002*/ 	.short	(.L_21 - .L_20)
.L_20:
        /*0004*/ 	.word	0x00000082


	//----- nvinfo : EIATTR_KPARAM_INFO
	.align		4
.L_21:
        /*0008*/ 	.byte	0x04, 0x17
        /*000a*/ 	.short	(.L_23 - .L_22)
.L_22:
        /*000c*/ 	.word	0x00000000
        /*0010*/ 	.short	0x0000
        /*0012*/ 	.short	0x0070
        /*0014*/ 	.byte	0x00, 0xf0, 0x01, 0x10


	//----- nvinfo : EIATTR_SPARSE_MMA_MASK
	.align		4
.L_23:
        /*0018*/ 	.byte	0x03, 0x50
        /*001a*/ 	.short	0x0000


	//----- nvinfo : EIATTR_MAXREG_COUNT
	.align		4
        /*001c*/ 	.byte	0x03, 0x1b
        /*001e*/ 	.short	0x00a8


	//----- nvinfo : EIATTR_NUM_BARRIERS
	.align		4
        /*0020*/ 	.byte	0x02, 0x4c
        /*0022*/ 	.byte	0x01
	.zero		1


	//----- nvinfo : EIATTR_EXTERNS
	.align		4
        /*0024*/ 	.byte	0x04, 0x0f
        /*0026*/ 	.short	(.L_25 - .L_24)


	//   ....[0]....
	.align		4
.L_24:
        /*0028*/ 	.word	index@(__assertfail)


	//----- nvinfo : EIATTR_ANNOTATIONS
	.align		4
.L_25:
        /*002c*/ 	.byte	0x04, 0x55
        /*002e*/ 	.short	(.L_27 - .L_26)


	//   ....[0]....
.L_26:
        /*0030*/ 	.word	0x00000001
        /*0034*/ 	.byte	0x00, 0x0e, 0x00, 0x00, 0x01, 0x00, 0x00, 0x00, 0x00, 0x44, 0x00, 0x00, 0x01, 0x00, 0x00, 0x00
        /*0044*/ 	.byte	0xf0, 0x4f, 0x00, 0x00


	//----- nvinfo : EIATTR_MERCURY_ISA_VERSION
	.align		4
.L_27:
        /*0048*/ 	.byte	0x03, 0x5f
        /*004a*/ 	.short	0x0101


	//----- nvinfo : EIATTR_INT_WARP_WIDE_INSTR_OFFSETS
	.align		4
        /*004c*/ 	.byte	0x04, 0x31
        /*004e*/ 	.short	(.L_29 - .L_28)


	//   ....[0]....
.L_28:
        /*0050*/ 	.word	0x00000710


	//   ....[1]....
        /*0054*/ 	.word	0x00000730


	//   ....[2]....
        /*0058*/ 	.word	0x000007b0


	//   ....[3]....
        /*005c*/ 	.word	0x000007c0


	//   ....[4]....
        /*0060*/ 	.word	0x000007d0


	//   ....[5]....
        /*0064*/ 	.word	0x000007f0


	//   ....[6]....
        /*0068*/ 	.word	0x00000880


	//   ....[7]....
        /*006c*/ 	.word	0x000008a0


	//----- nvinfo : EIATTR_COOP_GROUP_MASK_REGIDS
	.align		4
.L_29:
        /*0070*/ 	.byte	0x04, 0x29
        /*0072*/ 	.short	(.L_31 - .L_30)


	//   ....[0]....
.L_30:
        /*0074*/ 	.word	0xffffffff


	//   ....[1]....
        /*0078*/ 	.word	0xffffffff


	//   ....[2]....
        /*007c*/ 	.word	0xffffffff


	//   ....[3]....
        /*0080*/ 	.word	0xffffffff


	//   ....[4]....
        /*0084*/ 	.word	0xffffffff


	//   ....[5]....
        /*0088*/ 	.word	0xffffffff


	//----- nvinfo : EIATTR_COOP_GROUP_INSTR_OFFSETS
	.align		4
.L_31:
        /*008c*/ 	.byte	0x04, 0x28
        /*008e*/ 	.short	(.L_33 - .L_32)


	//   ....[0]....
.L_32:
        /*0090*/ 	.word	0x00000070


	//   ....[1]....
        /*0094*/ 	.word	0x00000080


	//   ....[2]....
        /*0098*/ 	.word	0x00000140


	//   ....[3]....
        /*009c*/ 	.word	0x00000600


	//   ....[4]....
        /*00a0*/ 	.word	0x00000640


	//   ....[5]....
        /*00a4*/ 	.word	0x00000690


	//----- nvinfo : EIATTR_REG_RECONFIG
	.align		4
.L_33:
        /*00a8*/ 	.byte	0x01, 0x54
	.zero		2


	//----- nvinfo : EIATTR_SYSCALL_OFFSETS
	.align		4
        /*00ac*/ 	.byte	0x04, 0x46
        /*00ae*/ 	.short	(.L_35 - .L_34)


	//   ....[0]....
.L_34:
        /*00b0*/ 	.word	0x00001910


	//----- nvinfo : EIATTR_MBARRIER_INSTR_OFFSETS
	.align		4
.L_35:
        /*00b4*/ 	.byte	0x04, 0x39
        /*00b6*/ 	.short	(.L_37 - .L_36)


	//   ....[0]....
.L_36:
        /*00b8*/ 	.word	0x00000260
        /*00bc*/ 	.word	0x000000ff
        /*00c0*/ 	.word	0x00000000
        /*00c4*/ 	.short	0x0100
        /*00c6*/ 	.byte	0x08
	.zero		1


	//   ....[1]....
        /*00c8*/ 	.word	0x00000270
        /*00cc*/ 	.word	0x000000ff
        /*00d0*/ 	.word	0x000000e0
        /*00d4*/ 	.short	0x0100
        /*00d6*/ 	.byte	0x08
	.zero		1


	//   ....[2]....
        /*00d8*/ 	.word	0x00000280
        /*00dc*/ 	.word	0x000000ff
        /*00e0*/ 	.word	0x00000008
        /*00e4*/ 	.short	0x0100
        /*00e6*/ 	.byte	0x08
	.zero		1


	//   ....[3]....
        /*00e8*/ 	.word	0x00000290
        /*00ec*/ 	.word	0x000000ff
        /*00f0*/ 	.word	0x000000e8
        /*00f4*/ 	.short	0x0100
        /*00f6*/ 	.byte	0x08
	.zero		1


	//   ....[4]....
        /*00f8*/ 	.word	0x000002a0
        /*00fc*/ 	.word	0x000000ff
        /*0100*/ 	.word	0x00000010
        /*0104*/ 	.short	0x0100
        /*0106*/ 	.byte	0x08
	.zero		1


	//   ....[5]....
        /*0108*/ 	.word	0x000002b0
        /*010c*/ 	.word	0x000000ff
        /*0110*/ 	.word	0x000000f0
        /*0114*/ 	.short	0x0100
        /*0116*/ 	.byte	0x08
	.zero		1


	//   ....[6]....
        /*0118*/ 	.word	0x000002c0
        /*011c*/ 	.word	0x000000ff
        /*0120*/ 	.word	0x00000018
        /*0124*/ 	.short	0x0100
        /*0126*/ 	.byte	0x08
	.zero		1


	//   ....[7]....
        /*0128*/ 	.word	0x000002d0
        /*012c*/ 	.word	0x000000ff
        /*0130*/ 	.word	0x000000f8
        /*0134*/ 	.short	0x0100
        /*0136*/ 	.byte	0x08
	.zero		1


	//   ....[8]....
        /*0138*/ 	.word	0x000002e0
        /*013c*/ 	.word	0x000000ff
        /*0140*/ 	.word	0x00000020
        /*0144*/ 	.short	0x0100
        /*0146*/ 	.byte	0x08
	.zero		1


	//   ....[9]....
        /*0148*/ 	.word	0x000002f0
        /*014c*/ 	.word	0x000000ff
        /*0150*/ 	.word	0x00000100
        /*0154*/ 	.short	0x0100
        /*0156*/ 	.byte	0x08
	.zero		1


	//   ....[10]....
        /*0158*/ 	.word	0x00000300
        /*015c*/ 	.word	0x000000ff
        /*0160*/ 	.word	0x00000028
        /*0164*/ 	.short	0x0100
        /*0166*/ 	.byte	0x08
	.zero		1


	//   ....[11]....
        /*0168*/ 	.word	0x00000310
        /*016c*/ 	.word	0x000000ff
        /*0170*/ 	.word	0x00000108
        /*0174*/ 	.short	0x0100
        /*0176*/ 	.byte	0x08
	.zero		1


	//   ....[12]....
        /*0178*/ 	.word	0x00000320
        /*017c*/ 	.word	0x000000ff
        /*0180*/ 	.word	0x00000030
        /*0184*/ 	.short	0x0100
        /*0186*/ 	.byte	0x08
	.zero		1


	//   ....[13]....
        /*0188*/ 	.word	0x00000330
        /*018c*/ 	.word	0x000000ff
        /*0190*/ 	.word	0x00000110
        /*0194*/ 	.short	0x0100
        /*0196*/ 	.byte	0x08
	.zero		1


	//   ....[14]....
        /*0198*/ 	.word	0x00000340
        /*019c*/ 	.word	0x000000ff
        /*01a0*/ 	.word	0x00000038
        /*01a4*/ 	.short	0x0100
        /*01a6*/ 	.byte	0x08
	.zero		1


	//   ....[15]....
        /*01a8*/ 	.word	0x00000350
        /*01ac*/ 	.word	0x000000ff
        /*01b0*/ 	.word	0x00000118
        /*01b4*/ 	.short	0x0100
        /*01b6*/ 	.byte	0x08
	.zero		1


	//   ....[16]....
        /*01b8*/ 	.word	0x00000360
        /*01bc*/ 	.word	0x000000ff
        /*01c0*/ 	.word	0x00000040
        /*01c4*/ 	.short	0x0100
        /*01c6*/ 	.byte	0x08
	.zero		1


	//   ....[17]....
        /*01c8*/ 	.word	0x00000370
        /*01cc*/ 	.word	0x000000ff
        /*01d0*/ 	.word	0x00000120
        /*01d4*/ 	.short	0x0100
        /*01d6*/ 	.byte	0x08
	.zero		1


	//   ....[18]....
        /*01d8*/ 	.word	0x00000380
        /*01dc*/ 	.word	0x000000ff
        /*01e0*/ 	.word	0x00000048
        /*01e4*/ 	.short	0x0100
        /*01e6*/ 	.byte	0x08
	.zero		1


	//   ....[19]....
        /*01e8*/ 	.word	0x00000390
        /*01ec*/ 	.word	0x000000ff
        /*01f0*/ 	.word	0x00000128
        /*01f4*/ 	.short	0x0100
        /*01f6*/ 	.byte	0x08
	.zero		1


	//   ....[20]....
        /*01f8*/ 	.word	0x000003a0
        /*01fc*/ 	.word	0x000000ff
        /*0200*/ 	.word	0x00000050
        /*0204*/ 	.short	0x0100
        /*0206*/ 	.byte	0x08
	.zero		1


	//   ....[21]....
        /*0208*/ 	.word	0x000003b0
        /*020c*/ 	.word	0x000000ff
        /*0210*/ 	.word	0x00000130
        /*0214*/ 	.short	0x0100
        /*0216*/ 	.byte	0x08
	.zero		1


	//   ....[22]....
        /*0218*/ 	.word	0x000003c0
        /*021c*/ 	.word	0x000000ff
        /*0220*/ 	.word	0x00000058
        /*0224*/ 	.short	0x0100
        /*0226*/ 	.byte	0x08
	.zero		1


	//   ....[23]....
        /*0228*/ 	.word	0x000003d0
        /*022c*/ 	.word	0x000000ff
        /*0230*/ 	.word	0x00000138
        /*0234*/ 	.short	0x0100
        /*0236*/ 	.byte	0x08
	.zero		1


	//   ....[24]....
        /*0238*/ 	.word	0x000003e0
        /*023c*/ 	.word	0x000000ff
        /*0240*/ 	.word	0x00000060
        /*0244*/ 	.short	0x0100
        /*0246*/ 	.byte	0x08
	.zero		1


	//   ....[25]....
        /*0248*/ 	.word	0x000003f0
        /*024c*/ 	.word	0x000000ff
        /*0250*/ 	.word	0x00000140
        /*0254*/ 	.short	0x0100
        /*0256*/ 	.byte	0x08
	.zero		1


	//   ....[26]....
        /*0258*/ 	.word	0x00000400
        /*025c*/ 	.word	0x000000ff
        /*0260*/ 	.word	0x00000068
        /*0264*/ 	.short	0x0100
        /*0266*/ 	.byte	0x08
	.zero		1


	//   ....[27]....
        /*0268*/ 	.word	0x00000410
        /*026c*/ 	.word	0x000000ff
        /*0270*/ 	.word	0x00000148
        /*0274*/ 	.short	0x0100
        /*0276*/ 	.byte	0x08
	.zero		1


	//   ....[28]....
        /*0278*/ 	.word	0x00000420
        /*027c*/ 	.word	0x000000ff
        /*0280*/ 	.word	0x00000070
        /*0284*/ 	.short	0x0100
        /*0286*/ 	.byte	0x08
	.zero		1


	//   ....[29]....
        /*0288*/ 	.word	0x00000430
        /*028c*/ 	.word	0x000000ff
        /*0290*/ 	.word	0x00000150
        /*0294*/ 	.short	0x0100
        /*0296*/ 	.byte	0x08
	.zero		1


	//   ....[30]....
        /*0298*/ 	.word	0x00000440
        /*029c*/ 	.word	0x000000ff
        /*02a0*/ 	.word	0x00000078
        /*02a4*/ 	.short	0x0100
        /*02a6*/ 	.byte	0x08
	.zero		1


	//   ....[31]....
        /*02a8*/ 	.word	0x00000450
        /*02ac*/ 	.word	0x000000ff
        /*02b0*/ 	.word	0x00000158
        /*02b4*/ 	.short	0x0100
        /*02b6*/ 	.byte	0x08
	.zero		1


	//   ....[32]....
        /*02b8*/ 	.word	0x00000460
        /*02bc*/ 	.word	0x000000ff
        /*02c0*/ 	.word	0x00000080
        /*02c4*/ 	.short	0x0100
        /*02c6*/ 	.byte	0x08
	.zero		1


	//   ....[33]....
        /*02c8*/ 	.word	0x00000470
        /*02cc*/ 	.word	0x000000ff
        /*02d0*/ 	.word	0x00000160
        /*02d4*/ 	.short	0x0100
        /*02d6*/ 	.byte	0x08
	.zero		1


	//   ....[34]....
        /*02d8*/ 	.word	0x00000480
        /*02dc*/ 	.word	0x000000ff
        /*02e0*/ 	.word	0x00000088
        /*02e4*/ 	.short	0x0100
        /*02e6*/ 	.byte	0x08
	.zero		1


	//   ....[35]....
        /*02e8*/ 	.word	0x00000490
        /*02ec*/ 	.word	0x000000ff
        /*02f0*/ 	.word	0x00000168
        /*02f4*/ 	.short	0x0100
        /*02f6*/ 	.byte	0x08
	.zero		1


	//   ....[36]....
        /*02f8*/ 	.word	0x000004a0
        /*02fc*/ 	.word	0x000000ff
        /*0300*/ 	.word	0x00000090
        /*0304*/ 	.short	0x0100
        /*0306*/ 	.byte	0x08
	.zero		1


	//   ....[37]....
        /*0308*/ 	.word	0x000004b0
        /*030c*/ 	.word	0x000000ff
        /*0310*/ 	.word	0x00000170
        /*0314*/ 	.short	0x0100
        /*0316*/ 	.byte	0x08
	.zero		1


	//   ....[38]....
        /*0318*/ 	.word	0x000004c0
        /*031c*/ 	.word	0x000000ff
        /*0320*/ 	.word	0x00000098
        /*0324*/ 	.short	0x0100
        /*0326*/ 	.byte	0x08
	.zero		1


	//   ....[39]....
        /*0328*/ 	.word	0x000004d0
        /*032c*/ 	.word	0x000000ff
        /*0330*/ 	.word	0x00000178
        /*0334*/ 	.short	0x0100
        /*0336*/ 	.byte	0x08
	.zero		1


	//   ....[40]....
        /*0338*/ 	.word	0x000004e0
        /*033c*/ 	.word	0x000000ff
        /*0340*/ 	.word	0x000000a0
        /*0344*/ 	.short	0x0100
        /*0346*/ 	.byte	0x08
	.zero		1


	//   ....[41]....
        /*0348*/ 	.word	0x000004f0
        /*034c*/ 	.word	0x000000ff
        /*0350*/ 	.word	0x00000180
        /*0354*/ 	.short	0x0100
        /*0356*/ 	.byte	0x08
	.zero		1


	//   ....[42]....
        /*0358*/ 	.word	0x00000500
        /*035c*/ 	.word	0x000000ff
        /*0360*/ 	.word	0x000000a8
        /*0364*/ 	.short	0x0100
        /*0366*/ 	.byte	0x08
	.zero		1


	//   ....[43]....
        /*0368*/ 	.word	0x00000510
        /*036c*/ 	.word	0x000000ff
        /*0370*/ 	.word	0x00000188
        /*0374*/ 	.short	0x0100
        /*0376*/ 	.byte	0x08
	.zero		1


	//   ....[44]....
        /*0378*/ 	.word	0x00000520
        /*037c*/ 	.word	0x000000ff
        /*0380*/ 	.word	0x000000b0
        /*0384*/ 	.short	0x0100
        /*0386*/ 	.byte	0x08
	.zero		1


	//   ....[45]....
        /*0388*/ 	.word	0x00000530
        /*038c*/ 	.word	0x000000ff
        /*0390*/ 	.word	0x00000190
        /*0394*/ 	.short	0x0100
        /*0396*/ 	.byte	0x08
	.zero		1


	//   ....[46]....
        /*0398*/ 	.word	0x00000540
        /*039c*/ 	.word	0x000000ff
        /*03a0*/ 	.word	0x000000b8
        /*03a4*/ 	.short	0x0100
        /*03a6*/ 	.byte	0x08
	.zero		1


	//   ....[47]....
        /*03a8*/ 	.word	0x00000550
        /*03ac*/ 	.word	0x000000ff
        /*03b0*/ 	.word	0x00000198
        /*03b4*/ 	.short	0x0100
        /*03b6*/ 	.byte	0x08
	.zero		1


	//   ....[48]....
        /*03b8*/ 	.word	0x00000560
        /*03bc*/ 	.word	0x000000ff
        /*03c0*/ 	.word	0x000000c0
        /*03c4*/ 	.short	0x0100
        /*03c6*/ 	.byte	0x08
	.zero		1


	//   ....[49]....
        /*03c8*/ 	.word	0x00000570
        /*03cc*/ 	.word	0x000000ff
        /*03d0*/ 	.word	0x000001a0
        /*03d4*/ 	.short	0x0100
        /*03d6*/ 	.byte	0x08
	.zero		1


	//   ....[50]....
        /*03d8*/ 	.word	0x00000580
        /*03dc*/ 	.word	0x000000ff
        /*03e0*/ 	.word	0x000000c8
        /*03e4*/ 	.short	0x0100
        /*03e6*/ 	.byte	0x08
	.zero		1


	//   ....[51]....
        /*03e8*/ 	.word	0x00000590
        /*03ec*/ 	.word	0x000000ff
        /*03f0*/ 	.word	0x000001a8
        /*03f4*/ 	.short	0x0100
        /*03f6*/ 	.byte	0x08
	.zero		1


	//   ....[52]....
        /*03f8*/ 	.word	0x000005a0
        /*03fc*/ 	.word	0x000000ff
        /*0400*/ 	.word	0x000000d0
        /*0404*/ 	.short	0x0100
        /*0406*/ 	.byte	0x08
	.zero		1


	//   ....[53]....
        /*0408*/ 	.word	0x000005b0
        /*040c*/ 	.word	0x000000ff
        /*0410*/ 	.word	0x000001b0
        /*0414*/ 	.short	0x0100
        /*0416*/ 	.byte	0x08
	.zero		1


	//   ....[54]....
        /*0418*/ 	.word	0x000005c0
        /*041c*/ 	.word	0x000000ff
        /*0420*/ 	.word	0x000000d8
        /*0424*/ 	.short	0x0100
        /*0426*/ 	.byte	0x08
	.zero		1


	//   ....[55]....
        /*0428*/ 	.word	0x000005d0
        /*042c*/ 	.word	0x000000ff
        /*0430*/ 	.word	0x000001b8
        /*0434*/ 	.short	0x0100
        /*0436*/ 	.byte	0x08
	.zero		1


	//   ....[56]....
        /*0438*/ 	.word	0x000008e0
        /*043c*/ 	.word	0x000000ff
        /*0440*/ 	.word	0x000001f0
        /*0444*/ 	.short	0x0100
        /*0446*/ 	.byte	0x08
	.zero		1


	//   ....[57]....
        /*0448*/ 	.word	0x00000950
        /*044c*/ 	.word	0x000000ff
        /*0450*/ 	.word	0x000001f8
        /*0454*/ 	.short	0x0100
        /*0456*/ 	.byte	0x08
	.zero		1


	//   ....[58]....
        /*0458*/ 	.word	0x00000970
        /*045c*/ 	.word	0x000000ff
        /*0460*/ 	.word	0x000001d0
        /*0464*/ 	.short	0x0100
        /*0466*/ 	.byte	0x09
	.zero		1


	//   ....[59]....
        /*0468*/ 	.word	0x00000980
        /*046c*/ 	.word	0x000000ff
        /*0470*/ 	.word	0x000001d8
        /*0474*/ 	.short	0x0100
        /*0476*/ 	.byte	0x09
	.zero		1


	//   ....[60]....
        /*0478*/ 	.word	0x00000990
        /*047c*/ 	.word	0x000000ff
        /*0480*/ 	.word	0x000001e0
        /*0484*/ 	.short	0x0100
        /*0486*/ 	.byte	0x09
	.zero		1


	//   ....[61]....
        /*0488*/ 	.word	0x000009a0
        /*048c*/ 	.word	0x000000ff
        /*0490*/ 	.word	0x000001e8
        /*0494*/ 	.short	0x0100
        /*0496*/ 	.byte	0x09
	.zero		1


	//   ....[62]....
        /*0498*/ 	.word	0x000017f0
        /*049c*/ 	.word	0x0000003d
        /*04a0*/ 	.word	0x00000000
        /*04a4*/ 	.short	0x010a
        /*04a6*/ 	.byte	0x2a
	.zero		1


	//   ....[63]....
        /*04a8*/ 	.word	0x00001990
        /*04ac*/ 	.word	0x00000003
        /*04b0*/ 	.word	0x00000000
        /*04b4*/ 	.short	0x010a
        /*04b6*/ 	.byte	0x3f
	.zero		1


	//   ....[64]....
        /*04b8*/ 	.word	0x000019d0
        /*04bc*/ 	.word	0x00000003
        /*04c0*/ 	.word	0x00000000
        /*04c4*/ 	.short	0x010a
        /*04c6*/ 	.byte	0x3f
	.zero		1


	//   ....[65]....
        /*04c8*/ 	.word	0x00001bd0
        /*04cc*/ 	.word	0x000000ff
        /*04d0*/ 	.word	0x00000000
        /*04d4*/ 	.short	0x010a
        /*04d6*/ 	.byte	0x04
	.zero		1


	//   ....[66]....
        /*04d8*/ 	.word	0x00001c10
        /*04dc*/ 	.word	0x000000ff
        /*04e0*/ 	.word	0x00000000
        /*04e4*/ 	.short	0x010a
        /*04e6*/ 	.byte	0x04
	.zero		1


	//   ....[67]....
        /*04e8*/ 	.word	0x00001d70
        /*04ec*/ 	.word	0x000000ff
        /*04f0*/ 	.word	0x00000000
        /*04f4*/ 	.short	0x0101
        /*04f6*/ 	.byte	0x04
	.zero		1


	//   ....[68]....
        /*04f8*/ 	.word	0x00001e60
        /*04fc*/ 	.word	0x0000003e
        /*0500*/ 	.word	0x00000000
        /*0504*/ 	.short	0x0101
        /*0506*/ 	.byte	0x2f
	.zero		1


	//   ....[69]....
        /*0508*/ 	.word	0x00001f30
        /*050c*/ 	.word	0x000000ff
        /*0510*/ 	.word	0x00000000
        /*0514*/ 	.short	0x0101
        /*0516*/ 	.byte	0x04
	.zero		1


	//   ....[70]....
        /*0518*/ 	.word	0x00001fe0
        /*051c*/ 	.word	0x0000003d
        /*0520*/ 	.word	0x00000010
        /*0524*/ 	.short	0x010a
        /*0526*/ 	.byte	0x2a
	.zero		1


	//   ....[71]....
        /*0528*/ 	.word	0x00004420
        /*052c*/ 	.word	0x00000040
        /*0530*/ 	.word	0x00000000
        /*0534*/ 	.short	0x0101
        /*0536*/ 	.byte	0x2f
	.zero		1


	//   ....[72]....
        /*0538*/ 	.word	0x00004d80
        /*053c*/ 	.word	0x0000000a
        /*0540*/ 	.word	0x000000e0
        /*0544*/ 	.short	0x010a
        /*0546*/ 	.byte	0x3f
	.zero		1


	//   ....[73]....
        /*0548*/ 	.word	0x00005110
        /*054c*/ 	.word	0x00000002
        /*0550*/ 	.word	0x000001f8
        /*0554*/ 	.short	0x0101
        /*0556*/ 	.byte	0x3f
	.zero		1


	//   ....[74]....
        /*0558*/ 	.word	0x00005880
        /*055c*/ 	.word	0x00000007
        /*0560*/ 	.word	0x00000000
        /*0564*/ 	.short	0x010a
        /*0566*/ 	.byte	0x3f
	.zero		1


	//   ....[75]....
        /*0568*/ 	.word	0x00005900
        /*056c*/ 	.word	0x00000009
        /*0570*/ 	.word	0x00000000
        /*0574*/ 	.short	0x010a
        /*0576*/ 	.byte	0x3f
	.zero		1


	//   ....[76]....
        /*0578*/ 	.word	0x00005990
        /*057c*/ 	.word	0x00000006
        /*0580*/ 	.word	0x00000000
        /*0584*/ 	.short	0x010a
        /*0586*/ 	.byte	0x3f
	.zero		1


	//   ....[77]....
        /*0588*/ 	.word	0x00005a20
        /*058c*/ 	.word	0x00000009
        /*0590*/ 	.word	0x00000000
        /*0594*/ 	.short	0x010a
        /*0596*/ 	.byte	0x3f
	.zero		1


	//   ....[78]....
        /*0598*/ 	.word	0x00005ab0
        /*059c*/ 	.word	0x00000006
        /*05a0*/ 	.word	0x00000000
        /*05a4*/ 	.short	0x010a
        /*05a6*/ 	.byte	0x3f
	.zero		1


	//   ....[79]....
        /*05a8*/ 	.word	0x00005b40
        /*05ac*/ 	.word	0x00000009
        /*05b0*/ 	.word	0x00000000
        /*05b4*/ 	.short	0x010a
        /*05b6*/ 	.byte	0x3f
	.zero		1


	//   ....[80]....
        /*05b8*/ 	.word	0x00005bd0
        /*05bc*/ 	.word	0x00000006
        /*05c0*/ 	.word	0x00000000
        /*05c4*/ 	.short	0x010a
        /*05c6*/ 	.byte	0x3f
	.zero		1


	//   ....[81]....
        /*05c8*/ 	.word	0x00005c60
        /*05cc*/ 	.word	0x00000009
        /*05d0*/ 	.word	0x00000000
        /*05d4*/ 	.short	0x010a
        /*05d6*/ 	.byte	0x3f
	.zero		1


	//   ....[82]....
        /*05d8*/ 	.word	0x00005cf0
        /*05dc*/ 	.word	0x00000006
        /*05e0*/ 	.word	0x00000000
        /*05e4*/ 	.short	0x010a
        /*05e6*/ 	.byte	0x3f
	.zero		1


	//   ....[83]....
        /*05e8*/ 	.word	0x00005d80
        /*05ec*/ 	.word	0x00000009
        /*05f0*/ 	.word	0x00000000
        /*05f4*/ 	.short	0x010a
        /*05f6*/ 	.byte	0x3f
	.zero		1


	//   ....[84]....
        /*05f8*/ 	.word	0x00005e10
        /*05fc*/ 	.word	0x00000006
        /*0600*/ 	.word	0x00000000
        /*0604*/ 	.short	0x010a
        /*0606*/ 	.byte	0x3f
	.zero		1


	//   ....[85]....
        /*0608*/ 	.word	0x00005ea0
        /*060c*/ 	.word	0x00000009
        /*0610*/ 	.word	0x00000000
        /*0614*/ 	.short	0x010a
        /*0616*/ 	.byte	0x3f
	.zero		1


	//   ....[86]....
        /*0618*/ 	.word	0x00005f30
        /*061c*/ 	.word	0x00000006
        /*0620*/ 	.word	0x00000000
        /*0624*/ 	.short	0x010a
        /*0626*/ 	.byte	0x3f
	.zero		1


	//   ....[87]....
        /*0628*/ 	.word	0x00005fc0
        /*062c*/ 	.word	0x00000009
        /*0630*/ 	.word	0x00000000
        /*0634*/ 	.short	0x010a
        /*0636*/ 	.byte	0x3f
	.zero		1


	//   ....[88]....
        /*0638*/ 	.word	0x00006050
        /*063c*/ 	.word	0x00000006
        /*0640*/ 	.word	0x00000000
        /*0644*/ 	.short	0x010a
        /*0646*/ 	.byte	0x3f
	.zero		1


	//   ....[89]....
        /*0648*/ 	.word	0x000060e0
        /*064c*/ 	.word	0x00000009
        /*0650*/ 	.word	0x00000000
        /*0654*/ 	.short	0x010a
        /*0656*/ 	.byte	0x3f
	.zero		1


	//   ....[90]....
        /*0658*/ 	.word	0x00006170
        /*065c*/ 	.word	0x00000006
        /*0660*/ 	.word	0x00000000
        /*0664*/ 	.short	0x010a
        /*0666*/ 	.byte	0x3f
	.zero		1


	//   ....[91]....
        /*0668*/ 	.word	0x00006200
        /*066c*/ 	.word	0x00000009
        /*0670*/ 	.word	0x00000000
        /*0674*/ 	.short	0x010a
        /*0676*/ 	.byte	0x3f
	.zero		1


	//   ....[92]....
        /*0678*/ 	.word	0x00006290
        /*067c*/ 	.word	0x00000006
        /*0680*/ 	.word	0x00000000
        /*0684*/ 	.short	0x010a
        /*0686*/ 	.byte	0x3f
	.zero		1


	//   ....[93]....
        /*0688*/ 	.word	0x00006320
        /*068c*/ 	.word	0x00000009
        /*0690*/ 	.word	0x00000000
        /*0694*/ 	.short	0x010a
        /*0696*/ 	.byte	0x3f
	.zero		1


	//   ....[94]....
        /*0698*/ 	.word	0x000063b0
        /*069c*/ 	.word	0x00000006
        /*06a0*/ 	.word	0x00000000
        /*06a4*/ 	.short	0x010a
        /*06a6*/ 	.byte	0x3f
	.zero		1


	//   ....[95]....
        /*06a8*/ 	.word	0x00006440
        /*06ac*/ 	.word	0x00000009
        /*06b0*/ 	.word	0x00000000
        /*06b4*/ 	.short	0x010a
        /*06b6*/ 	.byte	0x3f
	.zero		1


	//   ....[96]....
        /*06b8*/ 	.word	0x000064d0
        /*06bc*/ 	.word	0x00000006
        /*06c0*/ 	.word	0x00000000
        /*06c4*/ 	.short	0x010a
        /*06c6*/ 	.byte	0x3f
	.zero		1


	//   ....[97]....
        /*06c8*/ 	.word	0x00006560
        /*06cc*/ 	.word	0x00000009
        /*06d0*/ 	.word	0x00000000
        /*06d4*/ 	.short	0x010a
        /*06d6*/ 	.byte	0x3f
	.zero		1


	//   ....[98]....
        /*06d8*/ 	.word	0x000065f0
        /*06dc*/ 	.word	0x00000006
        /*06e0*/ 	.word	0x00000000
        /*06e4*/ 	.short	0x010a
        /*06e6*/ 	.byte	0x3f
	.zero		1


	//   ....[99]....
        /*06e8*/ 	.word	0x00006680
        /*06ec*/ 	.word	0x00000009
        /*06f0*/ 	.word	0x00000000
        /*06f4*/ 	.short	0x010a
        /*06f6*/ 	.byte	0x3f
	.zero		1


	//   ....[100]....
        /*06f8*/ 	.word	0x00006710
        /*06fc*/ 	.word	0x00000006
        /*0700*/ 	.word	0x00000000
        /*0704*/ 	.short	0x010a
        /*0706*/ 	.byte	0x3f
	.zero		1


	//   ....[101]....
        /*0708*/ 	.word	0x000067a0
        /*070c*/ 	.word	0x00000003
        /*0710*/ 	.word	0x00000000
        /*0714*/ 	.short	0x010a
        /*0716*/ 	.byte	0x3f
	.zero		1


	//   ....[102]....
        /*0718*/ 	.word	0x00006800
        /*071c*/ 	.word	0x0000003f
        /*0720*/ 	.word	0x00000000
        /*0724*/ 	.short	0x010a
        /*0726*/ 	.byte	0x3f
	.zero		1


	//   ....[103]....
        /*0728*/ 	.word	0x00006850
        /*072c*/ 	.word	0x00000003
        /*0730*/ 	.word	0x00000000
        /*0734*/ 	.short	0x010a
        /*0736*/ 	.byte	0x3f
	.zero		1


	//   ....[104]....
        /*0738*/ 	.word	0x000068b0
        /*073c*/ 	.word	0x00000004
        /*0740*/ 	.word	0x00000000
        /*0744*/ 	.short	0x010a
        /*0746*/ 	.byte	0x3f
	.zero		1


	//   ....[105]....
        /*0748*/ 	.word	0x00006900
        /*074c*/ 	.word	0x0000003f
        /*0750*/ 	.word	0x00000010
        /*0754*/ 	.short	0x010a
        /*0756*/ 	.byte	0x3f
	.zero		1


	//   ....[106]....
        /*0758*/ 	.word	0x000069d0
        /*075c*/ 	.word	0x0000000a
        /*0760*/ 	.word	0x000000e0
        /*0764*/ 	.short	0x010a
        /*0766*/ 	.byte	0x3f
	.zero		1


	//   ....[107]....
        /*0768*/ 	.word	0x00006aa0
        /*076c*/ 	.word	0x00000007
        /*0770*/ 	.word	0x00000000
        /*0774*/ 	.short	0x010a
        /*0776*/ 	.byte	0x3f
	.zero		1


	//   ....[108]....
        /*0778*/ 	.word	0x00006af0
        /*077c*/ 	.word	0x00000009
        /*0780*/ 	.word	0x00000000
        /*0784*/ 	.short	0x010a
        /*0786*/ 	.byte	0x3f
	.zero		1


	//   ....[109]....
        /*0788*/ 	.word	0x00006b40
        /*078c*/ 	.word	0x00000006
        /*0790*/ 	.word	0x00000000
        /*0794*/ 	.short	0x010a
        /*0796*/ 	.byte	0x3f
	.zero		1


	//   ....[110]....
        /*0798*/ 	.word	0x00006b90
        /*079c*/ 	.word	0x00000009
        /*07a0*/ 	.word	0x00000000
        /*07a4*/ 	.short	0x010a
        /*07a6*/ 	.byte	0x3f
	.zero		1


	//   ....[111]....
        /*07a8*/ 	.word	0x00006be0
        /*07ac*/ 	.word	0x00000006
        /*07b0*/ 	.word	0x00000000
        /*07b4*/ 	.short	0x010a
        /*07b6*/ 	.byte	0x3f
	.zero		1


	//   ....[112]....
        /*07b8*/ 	.word	0x00006c30
        /*07bc*/ 	.word	0x00000009
        /*07c0*/ 	.word	0x00000000
        /*07c4*/ 	.short	0x010a
        /*07c6*/ 	.byte	0x3f
	.zero		1


	//   ....[113]....
        /*07c8*/ 	.word	0x00006c80
        /*07cc*/ 	.word	0x00000006
        /*07d0*/ 	.word	0x00000000
        /*07d4*/ 	.short	0x010a
        /*07d6*/ 	.byte	0x3f
	.zero		1


	//   ....[114]....
        /*07d8*/ 	.word	0x00006cd0
        /*07dc*/ 	.word	0x00000009
        /*07e0*/ 	.word	0x00000000
        /*07e4*/ 	.short	0x010a
        /*07e6*/ 	.byte	0x3f
	.zero		1


	//   ....[115]....
        /*07e8*/ 	.word	0x00006d20
        /*07ec*/ 	.word	0x00000006
        /*07f0*/ 	.word	0x00000000
        /*07f4*/ 	.short	0x010a
        /*07f6*/ 	.byte	0x3f
	.zero		1


	//   ....[116]....
        /*07f8*/ 	.word	0x00006d70
        /*07fc*/ 	.word	0x00000009
        /*0800*/ 	.word	0x00000000
        /*0804*/ 	.short	0x010a
        /*0806*/ 	.byte	0x3f
	.zero		1


	//   ....[117]....
        /*0808*/ 	.word	0x00006dc0
        /*080c*/ 	.word	0x00000006
        /*0810*/ 	.word	0x00000000
        /*0814*/ 	.short	0x010a
        /*0816*/ 	.byte	0x3f
	.zero		1


	//   ....[118]....
        /*0818*/ 	.word	0x00006e10
        /*081c*/ 	.word	0x00000009
        /*0820*/ 	.word	0x00000000
        /*0824*/ 	.short	0x010a
        /*0826*/ 	.byte	0x3f
	.zero		1


	//   ....[119]....
        /*0828*/ 	.word	0x00006e60
        /*082c*/ 	.word	0x00000006
        /*0830*/ 	.word	0x00000000
        /*0834*/ 	.short	0x010a
        /*0836*/ 	.byte	0x3f
	.zero		1


	//   ....[120]....
        /*0838*/ 	.word	0x00006eb0
        /*083c*/ 	.word	0x00000009
        /*0840*/ 	.word	0x00000000
        /*0844*/ 	.short	0x010a
        /*0846*/ 	.byte	0x3f
	.zero		1


	//   ....[121]....
        /*0848*/ 	.word	0x00006f00
        /*084c*/ 	.word	0x00000006
        /*0850*/ 	.word	0x00000000
        /*0854*/ 	.short	0x010a
        /*0856*/ 	.byte	0x3f
	.zero		1


	//   ....[122]....
        /*0858*/ 	.word	0x00006f50
        /*085c*/ 	.word	0x00000009
        /*0860*/ 	.word	0x00000000
        /*0864*/ 	.short	0x010a
        /*0866*/ 	.byte	0x3f
	.zero		1


	//   ....[123]....
        /*0868*/ 	.word	0x00006fa0
        /*086c*/ 	.word	0x00000006
        /*0870*/ 	.word	0x00000000
        /*0874*/ 	.short	0x010a
        /*0876*/ 	.byte	0x3f
	.zero		1


	//   ....[124]....
        /*0878*/ 	.word	0x00006ff0
        /*087c*/ 	.word	0x00000009
        /*0880*/ 	.word	0x00000000
        /*0884*/ 	.short	0x010a
        /*0886*/ 	.byte	0x3f
	.zero		1


	//   ....[125]....
        /*0888*/ 	.word	0x00007040
        /*088c*/ 	.word	0x00000006
        /*0890*/ 	.word	0x00000000
        /*0894*/ 	.short	0x010a
        /*0896*/ 	.byte	0x3f
	.zero		1


	//   ....[126]....
        /*0898*/ 	.word	0x00007090
        /*089c*/ 	.word	0x00000009
        /*08a0*/ 	.word	0x00000000
        /*08a4*/ 	.short	0x010a
        /*08a6*/ 	.byte	0x3f
	.zero		1


	//   ....[127]....
        /*08a8*/ 	.word	0x000070e0
        /*08ac*/ 	.word	0x00000006
        /*08b0*/ 	.word	0x00000000
        /*08b4*/ 	.short	0x010a
        /*08b6*/ 	.byte	0x3f
	.zero		1


	//   ....[128]....
        /*08b8*/ 	.word	0x00007130
        /*08bc*/ 	.word	0x00000009
        /*08c0*/ 	.word	0x00000000
        /*08c4*/ 	.short	0x010a
        /*08c6*/ 	.byte	0x3f
	.zero		1


	//   ....[129]....
        /*08c8*/ 	.word	0x00007180
        /*08cc*/ 	.word	0x00000006
        /*08d0*/ 	.word	0x00000000
        /*08d4*/ 	.short	0x010a
        /*08d6*/ 	.byte	0x3f
	.zero		1


	//   ....[130]....
        /*08d8*/ 	.word	0x000071d0
        /*08dc*/ 	.word	0x00000009
        /*08e0*/ 	.word	0x00000000
        /*08e4*/ 	.short	0x010a
        /*08e6*/ 	.byte	0x3f
	.zero		1


	//   ....[131]....
        /*08e8*/ 	.word	0x00007220
        /*08ec*/ 	.word	0x00000006
        /*08f0*/ 	.word	0x00000000
        /*08f4*/ 	.short	0x010a
        /*08f6*/ 	.byte	0x3f
	.zero		1


	//   ....[132]....
        /*08f8*/ 	.word	0x00007270
        /*08fc*/ 	.word	0x00000009
        /*0900*/ 	.word	0x00000000
        /*0904*/ 	.short	0x010a
        /*0906*/ 	.byte	0x3f
	.zero		1


	//   ....[133]....
        /*0908*/ 	.word	0x000072c0
        /*090c*/ 	.word	0x00000006
        /*0910*/ 	.word	0x00000000
        /*0914*/ 	.short	0x010a
        /*0916*/ 	.byte	0x3f
	.zero		1


	//----- nvinfo : EIATTR_NUM_MBARRIERS
	.align		4
.L_37:
        /*0918*/ 	.byte	0x03, 0x38
        /*091a*/ 	.short	0x003e


	//----- nvinfo : EIATTR_EXIT_INSTR_OFFSETS
	.align		4
        /*091c*/ 	.byte	0x04, 0x1c
        /*091e*/ 	.short	(.L_39 - .L_38)


	//   ....[0]....
.L_38:
        /*0920*/ 	.word	0x000014b0


	//   ....[1]....
        /*0924*/ 	.word	0x00001510


	//   ....[2]....
        /*0928*/ 	.word	0x00004ab0


	//   ....[3]....
        /*092c*/ 	.word	0x00004ae0


	//   ....[4]....
        /*0930*/ 	.word	0x000067f0


	//----- nvinfo : EIATTR_MAX_THREADS
	.align		4
.L_39:
        /*0934*/ 	.byte	0x04, 0x05
        /*0936*/ 	.short	(.L_41 - .L_40)
.L_40:
        /*0938*/ 	.word	0x00000180
        /*093c*/ 	.word	0x00000001
        /*0940*/ 	.word	0x00000001


	//----- nvinfo : EIATTR_CRS_STACK_SIZE
	.align		4
.L_41:
        /*0944*/ 	.byte	0x04, 0x1e
        /*0946*/ 	.short	(.L_43 - .L_42)
.L_42:
        /*0948*/ 	.word	0x00000000


	//----- nvinfo : EIATTR_CBANK_PARAM_SIZE
	.align		4
.L_43:
        /*094c*/ 	.byte	0x03, 0x19
        /*094e*/ 	.short	0x0470


	//----- nvinfo : EIATTR_PARAM_CBANK
	.align		4
        /*0950*/ 	.byte	0x04, 0x0a
        /*0952*/ 	.short	(.L_45 - .L_44)
	.align		4
.L_44:
        /*0954*/ 	.word	index@(.nv.constant0._ZN7cutlass13device_kernelINS_4gemm6kernel13GemmUniversalIN4cute5tupleIJiiiiEEENS1_10collective13CollectiveMmaINS1_34MainloopSm90TmaGmmaWarpSpecializedILi28ENS5_IJNS4_1CILi1EEESB_SB_EEENS1_32KernelTmaWarpSpecializedPingpongEEENS5_IJNSA_ILi64EEESF_NSA_ILi32EEEEEENS_10bfloat16_tENS5_IJSB_llEEESI_SJ_NS4_8TiledMMAINS4_8MMA_AtomIJNS4_4SM904GMMA27MMA_64x64x16_F32BF16BF16_SSILNSN_5MajorE1ELSP_1ELNSN_7ScaleInE1ELSQ_1EEEEEENS4_6LayoutISC_NS5_IJNSA_ILi0EEESU_SU_EEEEENS5_IJNS4_10UnderscoreESX_SX_EEEEENS4_13SM90_TMA_LOADENS4_14ComposedLayoutINS4_7SwizzleILi3ELi4ELi3EEENS4_18smem_ptr_flag_bitsILi16EEENST_INS5_IJSF_NSA_ILi8EEEEEENS5_IJSB_SF_EEEEEEEvNS4_8identityES10_S1A_vS1B_EENS_8epilogue10collective6detail29Sm90TmaWarpSpecializedAdapterINS1E_15DefaultEpilogueISI_NS5_IJlSB_lEEES1I_NS1D_6thread17LinearCombinationISI_Li1EffLNS1J_9ScaleType4KindE0ELNS_15FloatRoundStyleE2ESI_EENS1_15EpilogueDefaultEEEEEvvEEEEvNT_6ParamsE)
        /*0958*/ 	.short	0x0210
        /*095a*/ 	.short	0x0470


	//----- nvinfo : EIATTR_SW_WAR
	.align		4
.L_45:
        /*095c*/ 	.byte	0x04, 0x36
        /*095e*/ 	.short	(.L_47 - .L_46)
.L_46:
        /*0960*/ 	.word	0x00000008
.L_47:


//--------------------- .nv.callgraph             --------------------------
	.section	.nv.callgraph,"",@"SHT_CUDA_CALLGRAPH"
	.align	4
	.sectionentsize	8
	.align		4
        /*0000*/ 	.word	0x00000000
	.align		4
        /*0004*/ 	.word	0xffffffff
	.align		4
        /*0008*/ 	.word	index@(_ZN7cutlass13device_kernelINS_4gemm6kernel13GemmUniversalIN4cute5tupleIJiiiiEEENS1_10collective13CollectiveMmaINS1_34MainloopSm90TmaGmmaWarpSpecializedILi28ENS5_IJNS4_1CILi1EEESB_SB_EEENS1_32KernelTmaWarpSpecializedPingpongEEENS5_IJNSA_ILi64EEESF_NSA_ILi32EEEEEENS_10bfloat16_tENS5_IJSB_llEEESI_SJ_NS4_8TiledMMAINS4_8MMA_AtomIJNS4_4SM904GMMA27MMA_64x64x16_F32BF16BF16_SSILNSN_5MajorE1ELSP_1ELNSN_7ScaleInE1ELSQ_1EEEEEENS4_6LayoutISC_NS5_IJNSA_ILi0EEESU_SU_EEEEENS5_IJNS4_10UnderscoreESX_SX_EEEEENS4_13SM90_TMA_LOADENS4_14ComposedLayoutINS4_7SwizzleILi3ELi4ELi3EEENS4_18smem_ptr_flag_bitsILi16EEENST_INS5_IJSF_NSA_ILi8EEEEEENS5_IJSB_SF_EEEEEEEvNS4_8identityES10_S1A_vS1B_EENS_8epilogue10collective6detail29Sm90TmaWarpSpecializedAdapterINS1E_15DefaultEpilogueISI_NS5_IJlSB_lEEES1I_NS1D_6thread17LinearCombinationISI_Li1EffLNS1J_9ScaleType4KindE0ELNS_15FloatRoundStyleE2ESI_EENS1_15EpilogueDefaultEEEEEvvEEEEvNT_6ParamsE)
	.align		4
        /*000c*/ 	.word	index@(__assertfail)
	.align		4
        /*0010*/ 	.word	0x00000000
	.align		4
        /*0014*/ 	.word	0xfffffffe
	.align		4
        /*0018*/ 	.word	0x00000000
	.align		4
        /*001c*/ 	.word	0xfffffffd
	.align		4
        /*0020*/ 	.word	0x00000000
	.align		4
        /*0024*/ 	.word	0xfffffffc


//--------------------- .nv.constant4             --------------------------
	.section	.nv.constant4,"a",@progbits
	.align	8
	.align		8
.nv.constant4:
        /*0000*/ 	.dword	__assertfail
	.align		8
        /*0008*/ 	.dword	__unnamed_1
	.align		8
        /*0010*/ 	.dword	_ZN40_INTERNAL_e8b43a19_4_k_cu_3673017f_159974cuda3std3__45__cpo5beginE
	.align		8
        /*0018*/ 	.dword	_ZN40_INTERNAL_e8b43a19_4_k_cu_3673017f_159974cuda3std3__45__cpo3endE
	.align		8
        /*0020*/ 	.dword	_ZN40_INTERNAL_e8b43a19_4_k_cu_3673017f_159974cuda3std3__45__cpo6cbeginE
	.align		8
        /*0028*/ 	.dword	_ZN40_INTERNAL_e8b43a19_4_k_cu_3673017f_159974cuda3std3__45__cpo4cendE
	.align		8
        /*0030*/ 	.dword	_ZN40_INTERNAL_e8b43a19_4_k_cu_3673017f_159974cuda3std3__442_GLOBAL__N__e8b43a19_4_k_cu_3673017f_159976ignoreE
	.align		8
        /*0038*/ 	.dword	_ZN40_INTERNAL_e8b43a19_4_k_cu_3673017f_159974cuda3std3__419piecewise_constructE
	.align		8
        /*0040*/ 	.dword	_ZN40_INTERNAL_e8b43a19_4_k_cu_3673017f_159974cuda3std3__48in_placeE
	.align		8
        /*0048*/ 	.dword	_ZN40_INTERNAL_e8b43a19_4_k_cu_3673017f_159974cuda3std6ranges3__45__cpo4swapE
	.align		8
        /*0050*/ 	.dword	_ZN40_INTERNAL_e8b43a19_4_k_cu_3673017f_159974cuda3std6ranges3__45__cpo9iter_moveE
	.align		8
        /*0058*/ 	.dword	_ZN40_INTERNAL_e8b43a19_4_k_cu_3673017f_159974cute7productE
	.align		8
        /*0060*/ 	.dword	_ZN40_INTERNAL_e8b43a19_4_k_cu_3673017f_159974cute1_E
	.align		8
        /*0068*/ 	.dword	$str$22
	.align		8
        /*0070*/ 	.dword	$str$23


//--------------------- .text._ZN7cutlass13device_kernelINS_4gemm6kernel13GemmUniversalIN4cute5tupleIJiiiiEEENS1_10collective13CollectiveMmaINS1_34MainloopSm90TmaGmmaWarpSpecializedILi28ENS5_IJNS4_1CILi1EEESB_SB_EEENS1_32KernelTmaWarpSpecializedPingpongEEENS5_IJNSA_ILi64EEESF_NSA_ILi32EEEEEENS_10bfloat16_tENS5_IJSB_llEEESI_SJ_NS4_8TiledMMAINS4_8MMA_AtomIJNS4_4SM904GMMA27MMA_64x64x16_F32BF16BF16_SSILNSN_5MajorE1ELSP_1ELNSN_7ScaleInE1ELSQ_1EEEEEENS4_6LayoutISC_NS5_IJNSA_ILi0EEESU_SU_EEEEENS5_IJNS4_10UnderscoreESX_SX_EEEEENS4_13SM90_TMA_LOADENS4_14ComposedLayoutINS4_7SwizzleILi3ELi4ELi3EEENS4_18smem_ptr_flag_bitsILi16EEENST_INS5_IJSF_NSA_ILi8EEEEEENS5_IJSB_SF_EEEEEEEvNS4_8identityES10_S1A_vS1B_EENS_8epilogue10collective6detail29Sm90TmaWarpSpecializedAdapterINS1E_15DefaultEpilogueISI_NS5_IJlSB_lEEES1I_NS1D_6thread17LinearCombinationISI_Li1EffLNS1J_9ScaleType4KindE0ELNS_15FloatRoundStyleE2ESI_EENS1_15EpilogueDefaultEEEEEvvEEEEvNT_6ParamsE --------------------------
	.section	.text._ZN7cutlass13device_kernelINS_4gemm6kernel13GemmUniversalIN4cute5tupleIJiiiiEEENS1_10collective13CollectiveMmaINS1_34MainloopSm90TmaGmmaWarpSpecializedILi28ENS5_IJNS4_1CILi1EEESB_SB_EEENS1_32KernelTmaWarpSpecializedPingpongEEENS5_IJNSA_ILi64EEESF_NSA_ILi32EEEEEENS_10bfloat16_tENS5_IJSB_llEEESI_SJ_NS4_8TiledMMAINS4_8MMA_AtomIJNS4_4SM904GMMA27MMA_64x64x16_F32BF16BF16_SSILNSN_5MajorE1ELSP_1ELNSN_7ScaleInE1ELSQ_1EEEEEENS4_6LayoutISC_NS5_IJNSA_ILi0EEESU_SU_EEEEENS5_IJNS4_10UnderscoreESX_SX_EEEEENS4_13SM90_TMA_LOADENS4_14ComposedLayoutINS4_7SwizzleILi3ELi4ELi3EEENS4_18smem_ptr_flag_bitsILi16EEENST_INS5_IJSF_NSA_ILi8EEEEEENS5_IJSB_SF_EEEEEEEvNS4_8identityES10_S1A_vS1B_EENS_8epilogue10collective6detail29Sm90TmaWarpSpecializedAdapterINS1E_15DefaultEpilogueISI_NS5_IJlSB_lEEES1I_NS1D_6thread17LinearCombinationISI_Li1EffLNS1J_9ScaleType4KindE0ELNS_15FloatRoundStyleE2ESI_EENS1_15EpilogueDefaultEEEEEvvEEEEvNT_6ParamsE,"ax",@progbits
	.align	128
.text._ZN7cutlass13device_kernelINS_4gemm6kernel13GemmUniversalIN4cute5tupleIJiiiiEEENS1_10collective13CollectiveMmaINS1_34MainloopSm90TmaGmmaWarpSpecializedILi28ENS5_IJNS4_1CILi1EEESB_SB_EEENS1_32KernelTmaWarpSpecializedPingpongEEENS5_IJNSA_ILi64EEESF_NSA_ILi32EEEEEENS_10bfloat16_tENS5_IJSB_llEEESI_SJ_NS4_8TiledMMAINS4_8MMA_AtomIJNS4_4SM904GMMA27MMA_64x64x16_F32BF16BF16_SSILNSN_5MajorE1ELSP_1ELNSN_7ScaleInE1ELSQ_1EEEEEENS4_6LayoutISC_NS5_IJNSA_ILi0EEESU_SU_EEEEENS5_IJNS4_10UnderscoreESX_SX_EEEEENS4_13SM90_TMA_LOADENS4_14ComposedLayoutINS4_7SwizzleILi3ELi4ELi3EEENS4_18smem_ptr_flag_bitsILi16EEENST_INS5_IJSF_NSA_ILi8EEEEEENS5_IJSB_SF_EEEEEEEvNS4_8identityES10_S1A_vS1B_EENS_8epilogue10collective6detail29Sm90TmaWarpSpecializedAdapterINS1E_15DefaultEpilogueISI_NS5_IJlSB_lEEES1I_NS1D_6thread17LinearCombinationISI_Li1EffLNS1J_9ScaleType4KindE0ELNS_15FloatRoundStyleE2ESI_EENS1_15EpilogueDefaultEEEEEvvEEEEvNT_6ParamsE:
        .type           _ZN7cutlass13device_kernelINS_4gemm6kernel13GemmUniversalIN4cute5tupleIJiiiiEEENS1_10collective13CollectiveMmaINS1_34MainloopSm90TmaGmmaWarpSpecializedILi28ENS5_IJNS4_1CILi1EEESB_SB_EEENS1_32KernelTmaWarpSpecializedPingpongEEENS5_IJNSA_ILi64EEESF_NSA_ILi32EEEEEENS_10bfloat16_tENS5_IJSB_llEEESI_SJ_NS4_8TiledMMAINS4_8MMA_AtomIJNS4_4SM904GMMA27MMA_64x64x16_F32BF16BF16_SSILNSN_5MajorE1ELSP_1ELNSN_7ScaleInE1ELSQ_1EEEEEENS4_6LayoutISC_NS5_IJNSA_ILi0EEESU_SU_EEEEENS5_IJNS4_10UnderscoreESX_SX_EEEEENS4_13SM90_TMA_LOADENS4_14ComposedLayoutINS4_7SwizzleILi3ELi4ELi3EEENS4_18smem_ptr_flag_bitsILi16EEENST_INS5_IJSF_NSA_ILi8EEEEEENS5_IJSB_SF_EEEEEEEvNS4_8identityES10_S1A_vS1B_EENS_8epilogue10collective6detail29Sm90TmaWarpSpecializedAdapterINS1E_15DefaultEpilogueISI_NS5_IJlSB_lEEES1I_NS1D_6thread17LinearCombinationISI_Li1EffLNS1J_9ScaleType4KindE0ELNS_15FloatRoundStyleE2ESI_EENS1_15EpilogueDefaultEEEEEvvEEEEvNT_6ParamsE,@function
        .size           _ZN7cutlass13device_kernelINS_4gemm6kernel13GemmUniversalIN4cute5tupleIJiiiiEEENS1_10collective13CollectiveMmaINS1_34MainloopSm90TmaGmmaWarpSpecializedILi28ENS5_IJNS4_1CILi1EEESB_SB_EEENS1_32KernelTmaWarpSpecializedPingpongEEENS5_IJNSA_ILi64EEESF_NSA_ILi32EEEEEENS_10bfloat16_tENS5_IJSB_llEEESI_SJ_NS4_8TiledMMAINS4_8MMA_AtomIJNS4_4SM904GMMA27MMA_64x64x16_F32BF16BF16_SSILNSN_5MajorE1ELSP_1ELNSN_7ScaleInE1ELSQ_1EEEEEENS4_6LayoutISC_NS5_IJNSA_ILi0EEESU_SU_EEEEENS5_IJNS4_10UnderscoreESX_SX_EEEEENS4_13SM90_TMA_LOADENS4_14ComposedLayoutINS4_7SwizzleILi3ELi4ELi3EEENS4_18smem_ptr_flag_bitsILi16EEENST_INS5_IJSF_NSA_ILi8EEEEEENS5_IJSB_SF_EEEEEEEvNS4_8identityES10_S1A_vS1B_EENS_8epilogue10collective6detail29Sm90TmaWarpSpecializedAdapterINS1E_15DefaultEpilogueISI_NS5_IJlSB_lEEES1I_NS1D_6thread17LinearCombinationISI_Li1EffLNS1J_9ScaleType4KindE0ELNS_15FloatRoundStyleE2ESI_EENS1_15EpilogueDefaultEEEEEvvEEEEvNT_6ParamsE,(.L_x_182 - _ZN7cutlass13device_kernelINS_4gemm6kernel13GemmUniversalIN4cute5tupleIJiiiiEEENS1_10collective13CollectiveMmaINS1_34MainloopSm90TmaGmmaWarpSpecializedILi28ENS5_IJNS4_1CILi1EEESB_SB_EEENS1_32KernelTmaWarpSpecializedPingpongEEENS5_IJNSA_ILi64EEESF_NSA_ILi32EEEEEENS_10bfloat16_tENS5_IJSB_llEEESI_SJ_NS4_8TiledMMAINS4_8MMA_AtomIJNS4_4SM904GMMA27MMA_64x64x16_F32BF16BF16_SSILNSN_5MajorE1ELSP_1ELNSN_7ScaleInE1ELSQ_1EEEEEENS4_6LayoutISC_NS5_IJNSA_ILi0EEESU_SU_EEEEENS5_IJNS4_10UnderscoreESX_SX_EEEEENS4_13SM90_TMA_LOADENS4_14ComposedLayoutINS4_7SwizzleILi3ELi4ELi3EEENS4_18smem_ptr_flag_bitsILi16EEENST_INS5_IJSF_NSA_ILi8EEEEEENS5_IJSB_SF_EEEEEEEvNS4_8identityES10_S1A_vS1B_EENS_8epilogue10collective6detail29Sm90TmaWarpSpecializedAdapterINS1E_15DefaultEpilogueISI_NS5_IJlSB_lEEES1I_NS1D_6thread17LinearCombinationISI_Li1EffLNS1J_9ScaleType4KindE0ELNS_15FloatRoundStyleE2ESI_EENS1_15EpilogueDefaultEEEEEvvEEEEvNT_6ParamsE)
        .other          _ZN7cutlass13device_kernelINS_4gemm6kernel13GemmUniversalIN4cute5tupleIJiiiiEEENS1_10collective13CollectiveMmaINS1_34MainloopSm90TmaGmmaWarpSpecializedILi28ENS5_IJNS4_1CILi1EEESB_SB_EEENS1_32KernelTmaWarpSpecializedPingpongEEENS5_IJNSA_ILi64EEESF_NSA_ILi32EEEEEENS_10bfloat16_tENS5_IJSB_llEEESI_SJ_NS4_8TiledMMAINS4_8MMA_AtomIJNS4_4SM904GMMA27MMA_64x64x16_F32BF16BF16_SSILNSN_5MajorE1ELSP_1ELNSN_7ScaleInE1ELSQ_1EEEEEENS4_6LayoutISC_NS5_IJNSA_ILi0EEESU_SU_EEEEENS5_IJNS4_10UnderscoreESX_SX_EEEEENS4_13SM90_TMA_LOADENS4_14ComposedLayoutINS4_7SwizzleILi3ELi4ELi3EEENS4_18smem_ptr_flag_bitsILi16EEENST_INS5_IJSF_NSA_ILi8EEEEEENS5_IJSB_SF_EEEEEEEvNS4_8identityES10_S1A_vS1B_EENS_8epilogue10collective6detail29Sm90TmaWarpSpecializedAdapterINS1E_15DefaultEpilogueISI_NS5_IJlSB_lEEES1I_NS1D_6thread17LinearCombinationISI_Li1EffLNS1J_9ScaleType4KindE0ELNS_15FloatRoundStyleE2ESI_EENS1_15EpilogueDefaultEEEEEvvEEEEvNT_6ParamsE,@"STO_CUDA_ENTRY STV_DEFAULT"
_ZN7cutlass13device_kernelINS_4gemm6kernel13GemmUniversalIN4cute5tupleIJiiiiEEENS1_10collective13CollectiveMmaINS1_34MainloopSm90TmaGmmaWarpSpecializedILi28ENS5_IJNS4_1CILi1EEESB_SB_EEENS1_32KernelTmaWarpSpecializedPingpongEEENS5_IJNSA_ILi64EEESF_NSA_ILi32EEEEEENS_10bfloat16_tENS5_IJSB_llEEESI_SJ_NS4_8TiledMMAINS4_8MMA_AtomIJNS4_4SM904GMMA27MMA_64x64x16_F32BF16BF16_SSILNSN_5MajorE1ELSP_1ELNSN_7ScaleInE1ELSQ_1EEEEEENS4_6LayoutISC_NS5_IJNSA_ILi0EEESU_SU_EEEEENS5_IJNS4_10UnderscoreESX_SX_EEEEENS4_13SM90_TMA_LOADENS4_14ComposedLayoutINS4_7SwizzleILi3ELi4ELi3EEENS4_18smem_ptr_flag_bitsILi16EEENST_INS5_IJSF_NSA_ILi8EEEEEENS5_IJSB_SF_EEEEEEEvNS4_8identityES10_S1A_vS1B_EENS_8epilogue10collective6detail29Sm90TmaWarpSpecializedAdapterINS1E_15DefaultEpilogueISI_NS5_IJlSB_lEEES1I_NS1D_6thread17LinearCombinationISI_Li1EffLNS1J_9ScaleType4KindE0ELNS_15FloatRoundStyleE2ESI_EENS1_15EpilogueDefaultEEEEEvvEEEEvNT_6ParamsE:
[----:B------:R-:W0:Y:S02]  /*0000*/  LDC R1, c[0x0][0x28] ;  /* 0x00000a00ff017b82 */ /* 0x000e240000000800 */
[----:B0-----:R-:W-:Y:S01]  /*0010*/  VIADD R1, R1, 0xfffffff8 ;  /* 0xfffffff801017836 */ /* 0x001fe20000000000 */
[----:B------:R-:W0:Y:S01]  /*0020*/  S2R R4, SR_TID.X ;  /* 0x0000000000047919 */ /* 0x000e220000002100 */
[----:B------:R-:W-:Y:S01]  /*0030*/  ELECT P0, URZ, PT ;  /* 0x00000000003f782f */ /* 0x000fe20003800000 */
[----:B------:R-:W-:Y:S01]  /*0040*/  BSSY B0, `(.L_x_0) ;  /* 0x000000f000007945 */ /* 0x000fe20003800000 */
[--C-:B0-----:R-:W-:Y:S02]  /*0050*/  SHF.R.U32.HI R0, RZ, 0x5, R4.reuse ;  /* 0x00000005ff007819 */ /* 0x101fe40000011604 */
[----:B------:R-:W-:-:S03]  /*0060*/  SHF.R.U32.HI R5, RZ, 0x7, R4 ;  /* 0x00000007ff057819 */ /* 0x000fc60000011604 */
[----:B------:R-:W0:Y:S04]  /*0070*/  SHFL.IDX PT, R2, R0, RZ, 0x1f ;  /* 0x00001fff00027589 */ /* 0x000e2800000e0000 */
[----:B------:R1:W2:Y:S01]  /*0080*/  SHFL.IDX PT, R8, R5, RZ, 0x1f ;  /* 0x00001fff05087589 */ /* 0x0002a200000e0000 */
[----:B0-----:R-:W-:-:S13]  /*0090*/  ISETP.NE.OR P0, PT, R2, RZ, !P0 ;  /* 0x000000ff0200720c */ /* 0x001fda0004705670 */
[----:B-12---:R-:W-:Y:S05]  /*00a0*/  @P0 BRA `(.L_x_1) ;  /* 0x0000000000200947 */ /* 0x006fea0003800000 */
[----:B------:R-:W-:Y:S02]  /*00b0*/  ULDC.64 UR4, c[0x0][0x198] ;  /* 0x0000660000047ab9 */ /* 0x000fe40000000a00 */
[----:B------:R-:W-:Y:S02]  /*00c0*/  UIADD3 UR6, UP0, UR4, 0xf0, URZ ;  /* 0x000000f004067890 */ /* 0x000fe4000ff1e03f */
[----:B------:R-:W-:Y:S02]  /*00d0*/  UIADD3 UR4, UP1, UR4, 0x1f0, URZ ;  /* 0x000001f004047890 */ /* 0x000fe4000ff3e03f */
[----:B------:R-:W-:Y:S02]  /*00e0*/  UIADD3.X UR7, URZ, UR5, URZ, UP0, !UPT ;  /* 0x000000053f077290 */ /* 0x000fe400087fe43f */
[----:B------:R-:W-:-:S07]  /*00f0*/  UIADD3.X UR5, URZ, UR5, URZ, UP1, !UPT ;  /* 0x000000053f057290 */ /* 0x000fce0008ffe43f */
[----:B------:R0:W-:Y:S02]  /*0100*/  UTMACCTL.PF [UR6] ;  /* 0x00000000060079b9 */ /* 0x0001e40008040000 */
[----:B------:R0:W-:Y:S02]  /*0110*/  UTMACCTL.PF [UR4] ;  /* 0x00000000040079b9 */ /* 0x0001e40008040000 */
[----:B0-----:R-:W-:Y:S01]  /*0120*/  NOP ;  /* 0x0000000000007918 */ /* 0x001fe20000000000 */
.L_x_1:
[----:B------:R-:W-:Y:S05]  /*0130*/  BSYNC B0 ;  /* 0x0000000000007941 */ /* 0x000fea0003800000 */
.L_x_0:
[----:B------:R-:W0:Y:S02]  /*0140*/  SHFL.IDX PT, R3, R0, RZ, 0x1f ;  /* 0x00001fff00037589 */ /* 0x000e2400000e0000 */
[----:B0-----:R-:W-:-:S13]  /*0150*/  ISETP.NE.AND P0, PT, R3, RZ, PT ;  /* 0x000000ff0300720c */ /* 0x001fda0003f05270 */
[----:B------:R-:W-:Y:S05]  /*0160*/  @P0 BRA `(.L_x_2) ;  /* 0x0000000400240947 */ /* 0x000fea0003800000 */
[----:B------:R-:W-:Y:S01]  /*0170*/  ELECT P0, URZ, PT ;  /* 0x00000000003f782f */ /* 0x000fe20003800000 */
[----:B------:R-:W-:-:S12]  /*0180*/  BSSY B0, `(.L_x_2) ;  /* 0x0000047000007945 */ /* 0x000fd80003800000 */
[----:B------:R-:W-:Y:S05]  /*0190*/  @!P0 BRA `(.L_x_3) ;  /* 0x0000000400148947 */ /* 0x000fea0003800000 */
[----:B------:R-:W0:Y:S01]  /*01a0*/  S2UR UR8, SR_CgaCtaId ;  /* 0x00000000000879c3 */ /* 0x000e220000008800 */
[----:B------:R-:W-:Y:S01]  /*01b0*/  UMOV UR4, 0x400 ;  /* 0x0000040000047882 */ /* 0x000fe20000000000 */
[----:B------:R-:W-:Y:S01]  /*01c0*/  UMOV UR5, 0x1 ;  /* 0x0000000100057882 */ /* 0x000fe20000000000 */
[----:B------:R-:W-:Y:S02]  /*01d0*/  UMOV UR6, 0x80 ;  /* 0x0000008000067882 */ /* 0x000fe40000000000 */
[----:B------:R-:W-:-:S04]  /*01e0*/  UIADD3 UR6, -UR6, 0x100000, URZ ;  /* 0x0010000006067890 */ /* 0x000fc8000fffe13f */
[----:B------:R-:W-:Y:S02]  /*01f0*/  USHF.L.U32 UR7, UR6, 0xb, URZ ;  /* 0x0000000b06077899 */ /* 0x000fe4000800063f */
[----:B------:R-:W-:Y:S02]  /*0200*/  USHF.L.U32 UR6, UR6, 0x1, URZ ;  /* 0x0000000106067899 */ /* 0x000fe4000800063f */
[----:B0-----:R-:W-:Y:S02]  /*0210*/  ULEA UR8, UR8, UR4, 0x18 ;  /* 0x0000000408087291 */ /* 0x001fe4000f8ec03f */
[----:B------:R-:W-:-:S04]  /*0220*/  UIADD3 UR4, -UR5, 0x100000, URZ ;  /* 0x0010000005047890 */ /* 0x000fc8000fffe13f */
[----:B------:R-:W-:Y:S02]  /*0230*/  USHF.L.U32 UR5, UR4, 0xb, URZ ;  /* 0x0000000b04057899 */ /* 0x000fe4000800063f */
[----:B------:R-:W-:Y:S01]  /*0240*/  USHF.L.U32 UR4, UR4, 0x1, URZ ;  /* 0x0000000104047899 */ /* 0x000fe2000800063f */
[----:B------:R-:W0:Y:S11]  /*0250*/  FENCE.VIEW.ASYNC.S ;  /* 0x00000000000073c6 */ /* 0x000e360000000000 */
[----:B0-----:R0:W1:Y:S01]  /*0260*/  SYNCS.EXCH.64 URZ, [UR8], UR4 ;  /* 0x00000004083f75b2 */ /* 0x0010620008000100 */
[----:B------:R0:W2:Y:S01]  /*0270*/  SYNCS.EXCH.64 URZ, [UR8+0xe0], UR6 ;  /* 0x0000e006083f75b2 */ /* 0x0000a20008000100 */
[----:B------:R0:W3:Y:S01]  /*0280*/  SYNCS.EXCH.64 URZ, [UR8+0x8], UR4 ;  /* 0x00000804083f75b2 */ /* 0x0000e20008000100 */
[----:B------:R0:W4:Y:S01]  /*0290*/  SYNCS.EXCH.64 URZ, [UR8+0xe8], UR6 ;  /* 0x0000e806083f75b2 */ /* 0x0001220008000100 */
[----:B------:R0:W0:Y:S01]  /*02a0*/  SYNCS.EXCH.64 URZ, [UR8+0x10], UR4 ;  /* 0x00001004083f75b2 */ /* 0x0000220008000100 */
        /* <DEDUP_REMOVED lines=51> */
[----:B-1234-:R-:W-:Y:S01]  /*05e0*/  NOP ;  /* 0x0000000000007918 */ /* 0x01efe20000000000 */
.L_x_3:
[----:B0-----:R-:W-:Y:S05]  /*05f0*/  BSYNC B0 ;  /* 0x0000000000007941 */ /* 0x001fea0003800000 */
.L_x_2:
[----:B------:R-:W0:Y:S01]  /*0600*/  SHFL.IDX PT, R6, R0, RZ, 0x1f ;  /* 0x00001fff00067589 */ /* 0x000e2200000e0000 */
[----:B------:R-:W-:Y:S01]  /*0610*/  ELECT P0, URZ, PT ;  /* 0x00000000003f782f */ /* 0x000fe20003800000 */
[----:B------:R-:W-:Y:S01]  /*0620*/  NOP ;  /* 0x0000000000007918 */ /* 0x000fe20000000000 */
[----:B------:R-:W-:Y:S01]  /*0630*/  ELECT P1, URZ, PT ;  /* 0x00000000003f782f */ /* 0x000fe20003820000 */
[----:B------:R-:W1:Y:S01]  /*0640*/  SHFL.IDX PT, R3, R0, RZ, 0x1f ;  /* 0x00001fff00037589 */ /* 0x000e6200000e0000 */
[----:B------:R-:W-:Y:S01]  /*0650*/  UMOV UR4, 0x20 ;  /* 0x0000002000047882 */ /* 0x000fe20000000000 */
[----:B------:R-:W-:Y:S01]  /*0660*/  UMOV UR11, 0x80 ;  /* 0x00000080000b7882 */ /* 0x000fe20000000000 */
[----:B------:R-:W-:Y:S01]  /*0670*/  NOP ;  /* 0x0000000000007918 */ /* 0x000fe20000000000 */
[C---:B------:R-:W-:Y:S01]  /*0680*/  VIADD R33, R8.reuse, 0xffffffff ;  /* 0xffffffff08217836 */ /* 0x040fe20000000000 */
[----:B------:R-:W2:Y:S01]  /*0690*/  SHFL.IDX PT, R5, R5, RZ, 0x1f ;  /* 0x00001fff05057589 */ /* 0x000ea200000e0000 */
[----:B------:R-:W-:Y:S01]  /*06a0*/  ULDC.64 UR36, c[0x0][0x208] ;  /* 0x0000820000247ab9 */ /* 0x000fe20000000a00 */
[----:B------:R-:W-:-:S02]  /*06b0*/  ISETP.NE.AND P2, PT, R8, RZ, PT ;  /* 0x000000ff0800720c */ /* 0x000fc40003f45270 */
[----:B------:R-:W-:Y:S02]  /*06c0*/  ISETP.GE.U32.AND P3, PT, R33, 0x2, PT ;  /* 0x000000022100780c */ /* 0x000fe40003f66070 */
[----:B0-----:R-:W-:Y:S02]  /*06d0*/  ISETP.NE.OR P0, PT, R6, RZ, !P0 ;  /* 0x000000ff0600720c */ /* 0x001fe40004705670 */
[----:B-1----:R-:W-:Y:S02]  /*06e0*/  ISETP.NE.OR P1, PT, R3, RZ, !P1 ;  /* 0x000000ff0300720c */ /* 0x002fe40004f25670 */
[----:B------:R-:W-:-:S04]  /*06f0*/  SHF.R.S32.HI R3, RZ, 0x1f, R2 ;  /* 0x0000001fff037819 */ /* 0x000fc80000011402 */
[----:B------:R-:W-:-:S05]  /*0700*/  LEA.HI R3, R3, R2, RZ, 0x2 ;  /* 0x0000000203037211 */ /* 0x000fca00078f10ff */
[----:B------:R-:W-:Y:S01]  /*0710*/  VOTEU.ALL UP0, P0 ;  /* 0x00000000003f7886 */ /* 0x000fe20000000000 */
[----:B------:R-:W-:Y:S01]  /*0720*/  LOP3.LUT R3, R3, 0xfffffffc, RZ, 0xc0, !PT ;  /* 0xfffffffc03037812 */ /* 0x000fe200078ec0ff */
[----:B------:R-:W-:-:S03]  /*0730*/  VOTEU.ALL UP1, P1 ;  /* 0x00000000003f7886 */ /* 0x000fc60000820000 */
[----:B------:R-:W0:Y:S01]  /*0740*/  @!UP0 S2UR UR7, SR_CgaCtaId ;  /* 0x00000000000789c3 */ /* 0x000e220000008800 */
[----:B------:R-:W-:Y:S01]  /*0750*/  @!UP0 UMOV UR6, 0x400 ;  /* 0x0000040000068882 */ /* 0x000fe20000000000 */
[----:B------:R-:W-:-:S04]  /*0760*/  @!UP0 UIADD3 UR4, -UR4, 0x100000, URZ ;  /* 0x0010000004048890 */ /* 0x000fc8000fffe13f */
[----:B------:R-:W-:Y:S02]  /*0770*/  @!UP0 USHF.L.U32 UR5, UR4, 0xb, URZ ;  /* 0x0000000b04058899 */ /* 0x000fe4000800063f */
[----:B------:R-:W-:Y:S01]  /*0780*/  @!UP0 USHF.L.U32 UR4, UR4, 0x1, URZ ;  /* 0x0000000104048899 */ /* 0x000fe2000800063f */
[----:B------:R-:W-:Y:S01]  /*0790*/  IMAD.IADD R0, R2, 0x1, -R3 ;  /* 0x0000000102007824 */ /* 0x000fe200078e0a03 */
[----:B------:R-:W-:Y:S01]  /*07a0*/  @!UP1 UMOV UR9, 0x400 ;  /* 0x0000040000099882 */ /* 0x000fe20000000000 */
[----:B------:R-:W-:Y:S01]  /*07b0*/  VOTEU.ALL UP2, P1 ;  /* 0x00000000003f7886 */ /* 0x000fe20000840000 */
[----:B------:R-:W-:Y:S01]  /*07c0*/  VOTEU.ALL UP3, P1 ;  /* 0x00000000003f7886 */ /* 0x000fe20000860000 */
[----:B------:R-:W-:Y:S01]  /*07d0*/  VOTEU.ALL UP4, P1 ;  /* 0x00000000003f7886 */ /* 0x000fe20000880000 */
[----:B------:R-:W1:Y:S01]  /*07e0*/  @!UP1 S2UR UR10, SR_CgaCtaId ;  /* 0x00000000000a99c3 */ /* 0x000e620000008800 */
[----:B------:R-:W-:Y:S01]  /*07f0*/  VOTEU.ALL UP5, P1 ;  /* 0x00000000003f7886 */ /* 0x000fe200008a0000 */
[----:B------:R-:W-:-:S04]  /*0800*/  SHF.R.S32.HI R3, RZ, 0x1f, R4 ;  /* 0x0000001fff037819 */ /* 0x000fc80000011404 */
[----:B------:R-:W-:-:S04]  /*0810*/  LEA.HI R3, R3, R4, RZ, 0x7 ;  /* 0x0000000403037211 */ /* 0x000fc800078f38ff */
[----:B------:R-:W-:-:S05]  /*0820*/  LOP3.LUT R3, R3, 0xffffff80, RZ, 0xc0, !PT ;  /* 0xffffff8003037812 */ /* 0x000fca00078ec0ff */
[----:B------:R-:W-:Y:S01]  /*0830*/  IMAD.IADD R3, R4, 0x1, -R3 ;  /* 0x0000000104037824 */ /* 0x000fe200078e0a03 */
[----:B0-----:R-:W-:Y:S02]  /*0840*/  @!UP0 ULEA UR8, UR7, UR6, 0x18 ;  /* 0x0000000607088291 */ /* 0x001fe4000f8ec03f */
[----:B------:R-:W-:-:S04]  /*0850*/  @!UP1 UIADD3 UR6, -UR11, 0x100000, URZ ;  /* 0x001000000b069890 */ /* 0x000fc8000fffe13f */
[----:B------:R-:W-:Y:S02]  /*0860*/  @!UP1 USHF.L.U32 UR7, UR6, 0xb, URZ ;  /* 0x0000000b06079899 */ /* 0x000fe4000800063f */
[----:B------:R-:W-:Y:S01]  /*0870*/  @!UP1 USHF.L.U32 UR6, UR6, 0x1, URZ ;  /* 0x0000000106069899 */ /* 0x000fe2000800063f */
[----:B------:R-:W-:Y:S01]  /*0880*/  VOTEU.ALL UP0, P0 ;  /* 0x00000000003f7886 */ /* 0x000fe20000000000 */
[----:B-1----:R-:W-:Y:S01]  /*0890*/  @!UP1 ULEA UR9, UR10, UR9, 0x18 ;  /* 0x000000090a099291 */ /* 0x002fe2000f8ec03f */
[----:B------:R-:W-:Y:S02]  /*08a0*/  VOTEU.ALL UP1, P0 ;  /* 0x00000000003f7886 */ /* 0x000fe40000020000 */
[----:B------:R-:W-:Y:S01]  /*08b0*/  ULDC.64 UR10, c[0x0][0x598] ;  /* 0x00016600000a7ab9 */ /* 0x000fe20000000a00 */
[----:B------:R-:W-:Y:S01]  /*08c0*/  ISETP.NE.AND P0, PT, R0, 0x3, PT ;  /* 0x000000030000780c */ /* 0x000fe20003f05270 */
[----:B------:R-:W0:Y:S02]  /*08d0*/  FENCE.VIEW.ASYNC.S ;  /* 0x00000000000073c6 */ /* 0x000e240000000000 */
[----:B0-----:R0:W1:Y:S01]  /*08e0*/  @!UP0 SYNCS.EXCH.64 URZ, [UR8+0x1f0], UR4 ;  /* 0x0001f004083f85b2 */ /* 0x0010620008000100 */
[----:B------:R-:W-:-:S02]  /*08f0*/  ISETP.NE.U32.AND P1, PT, RZ, UR10, PT ;  /* 0x0000000aff007c0c */ /* 0x000fc4000bf25070 */
[----:B------:R-:W-:Y:S02]  /*0900*/  ISETP.EQ.OR P0, PT, R0, RZ, !P0 ;  /* 0x000000ff0000720c */ /* 0x000fe40004702670 */
[----:B------:R-:W-:Y:S02]  /*0910*/  ISETP.NE.AND.EX P1, PT, RZ, UR11, PT, P1 ;  /* 0x0000000bff007c0c */ /* 0x000fe4000bf25310 */
[----:B------:R-:W-:-:S04]  /*0920*/  ISETP.EQ.AND P0, PT, R8, RZ, P0 ;  /* 0x000000ff0800720c */ /* 0x000fc80000702270 */
[----:B------:R-:W-:-:S04]  /*0930*/  SEL R16, RZ, 0x1, !P0 ;  /* 0x00000001ff107807 */ /* 0x000fc80004000000 */
[----:B------:R-:W-:Y:S01]  /*0940*/  SEL R16, R16, 0x2, P3 ;  /* 0x0000000210107807 */ /* 0x000fe20001800000 */
[----:B------:R0:W1:Y:S01]  /*0950*/  @!UP1 SYNCS.EXCH.64 URZ, [UR8+0x1f8], UR4 ;  /* 0x0001f804083f95b2 */ /* 0x0000620008000100 */
[----:B------:R-:W-:Y:S01]  /*0960*/  NOP ;  /* 0x0000000000007918 */ /* 0x000fe20000000000 */
[----:B------:R0:W1:Y:S01]  /*0970*/  @!UP2 SYNCS.EXCH.64 URZ, [UR9+0x1d0], UR6 ;  /* 0x0001d006093fa5b2 */ /* 0x0000620008000100 */
[----:B------:R0:W1:Y:S01]  /*0980*/  @!UP3 SYNCS.EXCH.64 URZ, [UR9+0x1d8], UR6 ;  /* 0x0001d806093fb5b2 */ /* 0x0000620008000100 */
[----:B------:R0:W1:Y:S01]  /*0990*/  @!UP4 SYNCS.EXCH.64 URZ, [UR9+0x1e0], UR6 ;  /* 0x0001e006093fc5b2 */ /* 0x0000620008000100 */
[----:B------:R0:W1:Y:S01]  /*09a0*/  @!UP5 SYNCS.EXCH.64 URZ, [UR9+0x1e8], UR6 ;  /* 0x0001e806093fd5b2 */ /* 0x0000620008000100 */
[----:B------:R-:W-:Y:S01]  /*09b0*/  NOP ;  /* 0x0000000000007918 */ /* 0x000fe20000000000 */
[----:B-1----:R-:W-:Y:S06]  /*09c0*/  BAR.SYNC.DEFER_BLOCKING 0x0 ;  /* 0x0000000000007b1d */ /* 0x002fec0000010000 */
[----:B0-2---:R-:W-:Y:S05]  /*09d0*/  @!P1 BRA `(.L_x_4) ;  /* 0x00000000001c9947 */ /* 0x005fea0003800000 */
[----:B------:R-:W0:Y:S02]  /*09e0*/  LDC.64 R6, c[0x0][0x598] ;  /* 0x00016600ff067b82 */ /* 0x000e240000000a00 */
[----:B0-----:R-:W2:Y:S02]  /*09f0*/  LDG.E.64 R6, desc[UR36][R6.64] ;  /* 0x0000002406067981 */ /* 0x001ea4000c1e1b00 */
[----:B--2---:R-:W-:-:S04]  /*0a00*/  ISETP.NE.U32.AND P0, PT, R6, RZ, PT ;  /* 0x000000ff0600720c */ /* 0x004fc80003f05070 */
[----:B------:R-:W-:-:S13]  /*0a10*/  ISETP.NE.AND.EX P0, PT, R7, RZ, PT, P0 ;  /* 0x000000ff0700720c */ /* 0x000fda0003f05300 */
[----:B------:R-:W-:Y:S05]  /*0a20*/  @!P0 BRA `(.L_x_4) ;  /* 0x0000000000088947 */ /* 0x000fea0003800000 */
[----:B------:R1:W5:Y:S01]  /*0a30*/  LD.E R56, desc[UR36][R6.64] ;  /* 0x0000002406387980 */ /* 0x000362000c101900 */
[----:B------:R-:W-:Y:S05]  /*0a40*/  BRA `(.L_x_5) ;  /* 0x0000000000247947 */ /* 0x000fea0003800000 */
.L_x_4:
[----:B------:R-:W-:Y:S02]  /*0a50*/  ULDC.64 UR4, c[0x0][0x588] ;  /* 0x0001620000047ab9 */ /* 0x000fe40000000a00 */
[----:B------:R-:W-:-:S04]  /*0a60*/  ISETP.NE.U32.AND P0, PT, RZ, UR4, PT ;  /* 0x00000004ff007c0c */ /* 0x000fc8000bf05070 */
[----:B------:R-:W-:-:S13]  /*0a70*/  ISETP.NE.AND.EX P0, PT, RZ, UR5, PT, P0 ;  /* 0x00000005ff007c0c */ /* 0x000fda000bf05300 */
[----:B------:R-:W-:Y:S05]  /*0a80*/  @!P0 BRA `(.L_x_6) ;  /* 0x00000000000c8947 */ /* 0x000fea0003800000 */
[----:B------:R-:W0:Y:S02]  /*0a90*/  LDC.64 R56, c[0x0][0x588] ;  /* 0x00016200ff387b82 */ /* 0x000e240000000a00 */
[----:B0-----:R0:W5:Y:S01]  /*0aa0*/  LDG.E R56, desc[UR36][R56.64] ;  /* 0x0000002438387981 */ /* 0x001162000c1e1900 */
[----:B------:R-:W-:Y:S05]  /*0ab0*/  BRA `(.L_x_5) ;  /* 0x0000000000087947 */ /* 0x000fea0003800000 */
.L_x_6:
[----:B------:R-:W-:Y:S02]  /*0ac0*/  ULDC UR4, c[0x0][0x580] ;  /* 0x0001600000047ab9 */ /* 0x000fe40000000800 */
[----:B------:R-:W-:-:S07]  /*0ad0*/  IMAD.U32 R56, RZ, RZ, UR4 ;  /* 0x00000004ff387e24 */ /* 0x000fce000f8e00ff */
.L_x_5:
[----:B------:R-:W-:Y:S02]  /*0ae0*/  ULDC.64 UR4, c[0x0][0x5a0] ;  /* 0x0001680000047ab9 */ /* 0x000fe40000000a00 */
[----:B------:R-:W-:-:S04]  /*0af0*/  ISETP.NE.U32.AND P0, PT, RZ, UR4, PT ;  /* 0x00000004ff007c0c */ /* 0x000fc8000bf05070 */
[----:B------:R-:W-:-:S13]  /*0b00*/  ISETP.NE.AND.EX P0, PT, RZ, UR5, PT, P0 ;  /* 0x00000005ff007c0c */ /* 0x000fda000bf05300 */
[----:B------:R-:W-:Y:S05]  /*0b10*/  @!P0 BRA `(.L_x_7) ;  /* 0x00000000001c8947 */ /* 0x000fea0003800000 */
[----:B-1----:R-:W1:Y:S02]  /*0b20*/  LDC.64 R6, c[0x0][0x5a0] ;  /* 0x00016800ff067b82 */ /* 0x002e640000000a00 */
[----:B-1----:R-:W2:Y:S02]  /*0b30*/  LDG.E.64 R6, desc[UR36][R6.64] ;  /* 0x0000002406067981 */ /* 0x002ea4000c1e1b00 */
[----:B--2---:R-:W-:-:S04]  /*0b40*/  ISETP.NE.U32.AND P0, PT, R6, RZ, PT ;  /* 0x000000ff0600720c */ /* 0x004fc80003f05070 */
[----:B------:R-:W-:-:S13]  /*0b50*/  ISETP.NE.AND.EX P0, PT, R7, RZ, PT, P0 ;  /* 0x000000ff0700720c */ /* 0x000fda0003f05300 */
[----:B------:R-:W-:Y:S05]  /*0b60*/  @!P0 BRA `(.L_x_7) ;  /* 0x0000000000088947 */ /* 0x000fea0003800000 */
[----:B0-----:R2:W5:Y:S01]  /*0b70*/  LD.E R57, desc[UR36][R6.64] ;  /* 0x0000002406397980 */ /* 0x001562000c101900 */
[----:B------:R-:W-:Y:S05]  /*0b80*/  BRA `(.L_x_8) ;  /* 0x0000000000247947 */ /* 0x000fea0003800000 */
.L_x_7:
[----:B------:R-:W-:Y:S02]  /*0b90*/  ULDC.64 UR4, c[0x0][0x590] ;  /* 0x0001640000047ab9 */ /* 0x000fe40000000a00 */
[----:B------:R-:W-:-:S04]  /*0ba0*/  ISETP.NE.U32.AND P0, PT, RZ, UR4, PT ;  /* 0x00000004ff007c0c */ /* 0x000fc8000bf05070 */
[----:B------:R-:W-:-:S13]  /*0bb0*/  ISETP.NE.AND.EX P0, PT, RZ, UR5, PT, P0 ;  /* 0x00000005ff007c0c */ /* 0x000fda000bf05300 */
[----:B------:R-:W-:Y:S05]  /*0bc0*/  @!P0 BRA `(.L_x_9) ;  /* 0x00000000000c8947 */ /* 0x000fea0003800000 */
[----:B-1----:R-:W0:Y:S02]  /*0bd0*/  LDC.64 R6, c[0x0][0x590] ;  /* 0x00016400ff067b82 */ /* 0x002e240000000a00 */
[----:B0-----:R0:W5:Y:S01]  /*0be0*/  LDG.E R57, desc[UR36][R6.64] ;  /* 0x0000002406397981 */ /* 0x001162000c1e1900 */
[----:B------:R-:W-:Y:S05]  /*0bf0*/  BRA `(.L_x_8) ;  /* 0x0000000000087947 */ /* 0x000fea0003800000 */
.L_x_9:
[----:B------:R-:W-:Y:S02]  /*0c00*/  ULDC UR4, c[0x0][0x584] ;  /* 0x0001610000047ab9 */ /* 0x000fe40000000800 */
[----:B0-----:R-:W-:-:S07]  /*0c10*/  IMAD.U32 R57, RZ, RZ, UR4 ;  /* 0x00000004ff397e24 */ /* 0x001fce000f8e00ff */
.L_x_8:
[----:B------:R-:W3:Y:S01]  /*0c20*/  LDC R2, c[0x0][0x65c] ;  /* 0x00019700ff027b82 */ /* 0x000ee20000000800 */
[----:B------:R-:W4:Y:S01]  /*0c30*/  S2R R14, SR_CTAID.Y ;  /* 0x00000000000e7919 */ /* 0x000f220000002600 */
[----:B------:R-:W-:Y:S01]  /*0c40*/  ULDC UR6, c[0x0][0x28c] ;  /* 0x0000a30000067ab9 */ /* 0x000fe20000000800 */
[----:B------:R-:W-:Y:S01]  /*0c50*/  ISETP.NE.AND P0, PT, R8, 0x2, PT ;  /* 0x000000020800780c */ /* 0x000fe20003f05270 */
[----:B------:R-:W-:Y:S01]  /*0c60*/  UIADD3 UR6, UR6, 0x1f, URZ ;  /* 0x0000001f06067890 */ /* 0x000fe2000fffe03f */
[----:B012---:R-:W0:Y:S01]  /*0c70*/  S2R R6, SR_CTAID.X ;  /* 0x0000000000067919 */ /* 0x007e220000002500 */
[----:B------:R-:W-:Y:S01]  /*0c80*/  IMAD.MOV.U32 R7, RZ, RZ, RZ ;  /* 0x000000ffff077224 */ /* 0x000fe200078e00ff */
[----:B------:R-:W-:Y:S01]  /*0c90*/  UMOV UR39, URZ ;  /* 0x0000003f00277c82 */ /* 0x000fe20008000000 */
[----:B------:R-:W-:Y:S01]  /*0ca0*/  USHF.R.S32.HI UR7, URZ, 0x1f, UR6 ;  /* 0x0000001f3f077899 */ /* 0x000fe20008011406 */
[----:B------:R-:W-:Y:S01]  /*0cb0*/  UMOV UR38, URZ ;  /* 0x0000003f00267c82 */ /* 0x000fe20008000000 */
[----:B------:R-:W-:-:S02]  /*0cc0*/  ULDC.64 UR8, c[0x0][0x650] ;  /* 0x0001940000087ab9 */ /* 0x000fc40000000a00 */
[----:B------:R-:W-:-:S04]  /*0cd0*/  ULEA.HI UR7, UR7, UR6, URZ, 0x5 ;  /* 0x0000000607077291 */ /* 0x000fc8000f8f283f */
[----:B------:R-:W-:Y:S01]  /*0ce0*/  USHF.R.S32.HI UR40, URZ, 0x5, UR7 ;  /* 0x000000053f287899 */ /* 0x000fe20008011407 */
[----:B---3--:R-:W-:-:S13]  /*0cf0*/  ISETP.NE.AND P1, PT, R2, 0x1, PT ;  /* 0x000000010200780c */ /* 0x008fda0003f25270 */
[----:B------:R-:W0:Y:S01]  /*0d00*/  @P1 LDC R19, c[0x0][0x10] ;  /* 0x00000400ff131b82 */ /* 0x000e220000000800 */
[----:B----4-:R-:W-:Y:S02]  /*0d10*/  @P1 IMAD.MOV.U32 R8, RZ, RZ, R14 ;  /* 0x000000ffff081224 */ /* 0x010fe400078e000e */
[----:B------:R-:W-:Y:S02]  /*0d20*/  @P1 IMAD.MOV.U32 R9, RZ, RZ, RZ ;  /* 0x000000ffff091224 */ /* 0x000fe400078e00ff */
[----:B------:R-:W-:-:S03]  /*0d30*/  @P1 IMAD.MOV.U32 R17, RZ, RZ, RZ ;  /* 0x000000ffff111224 */ /* 0x000fc600078e00ff */
[----:B------:R-:W1:Y:S01]  /*0d40*/  @!P1 LDC R11, c[0x0][0xc] ;  /* 0x00000300ff0b9b82 */ /* 0x000e620000000800 */
[----:B------:R-:W-:Y:S01]  /*0d50*/  ULDC UR4, c[0x0][0xc] ;  /* 0x0000030000047ab9 */ /* 0x000fe20000000800 */
[----:B------:R-:W-:Y:S02]  /*0d60*/  ULDC UR5, c[0x0][0x10] ;  /* 0x0000040000057ab9 */ /* 0x000fe40000000800 */
[----:B------:R-:W-:-:S04]  /*0d70*/  UIMAD.WIDE.U32 UR4, UR4, UR5, URZ ;  /* 0x00000005040472a5 */ /* 0x000fc8000f8e003f */
[----:B------:R-:W2:Y:S01]  /*0d80*/  LDC R2, c[0x0][0x14] ;  /* 0x00000500ff027b82 */ /* 0x000ea20000000800 */
[----:B0-----:R-:W-:-:S04]  /*0d90*/  @P1 IMAD.WIDE.U32 R18, R6, R19, R8 ;  /* 0x0000001306121225 */ /* 0x001fc800078e0008 */
[----:B------:R-:W-:Y:S02]  /*0da0*/  @P1 IMAD.IADD R17, R19, 0x1, R17 ;  /* 0x0000000113111824 */ /* 0x000fe400078e0211 */
[----:B-1----:R-:W-:-:S04]  /*0db0*/  @!P1 IMAD.WIDE.U32 R8, R11, R14, R6 ;  /* 0x0000000e0b089225 */ /* 0x002fc800078e0006 */
[----:B------:R-:W-:Y:S02]  /*0dc0*/  @!P1 IMAD.MOV.U32 R18, RZ, RZ, R8 ;  /* 0x000000ffff129224 */ /* 0x000fe400078e0008 */
[----:B------:R-:W-:Y:S02]  /*0dd0*/  @!P1 IMAD.MOV.U32 R17, RZ, RZ, R9 ;  /* 0x000000ffff119224 */ /* 0x000fe400078e0009 */
[----:B--2---:R-:W-:-:S04]  /*0de0*/  IMAD.WIDE.U32 R12, R2, UR4, RZ ;  /* 0x00000004020c7c25 */ /* 0x004fc8000f8e00ff */
[----:B------:R-:W-:Y:S01]  /*0df0*/  IMAD R23, R2, UR5, RZ ;  /* 0x0000000502177c24 */ /* 0x000fe2000f8e02ff */
[----:B------:R0:W-:Y:S03]  /*0e00*/  STL.64 [R1], R12 ;  /* 0x0000000c01007387 */ /* 0x0001e60000100a00 */
[----:B------:R-:W-:Y:S01]  /*0e10*/  IMAD.IADD R23, R13, 0x1, R23 ;  /* 0x000000010d177824 */ /* 0x000fe200078e0217 */
[----:B------:R-:W-:Y:S06]  /*0e20*/  @P0 BRA `(.L_x_10) ;  /* 0x0000000000200947 */ /* 0x000fec0003800000 */
[----:B------:R-:W-:Y:S01]  /*0e30*/  UISETP.GE.U32.AND UP0, UPT, UR40, 0x1c, UPT ;  /* 0x0000001c2800788c */ /* 0x000fe2000bf06070 */
[----:B------:R-:W-:Y:S01]  /*0e40*/  IADD3 R18, P0, R18, R12, RZ ;  /* 0x0000000c12127210 */ /* 0x000fe20007f1e0ff */
[----:B------:R-:W-:Y:S01]  /*0e50*/  USHF.R.U32.HI UR4, URZ, 0x2, UR40 ;  /* 0x000000023f047899 */ /* 0x000fe20008011628 */
[----:B------:R-:W-:-:S03]  /*0e60*/  UMOV UR38, URZ ;  /* 0x0000003f00267c82 */ /* 0x000fc60008000000 */
[----:B------:R-:W-:Y:S01]  /*0e70*/  UIMAD.WIDE.U32 UR4, UR4, 0x24924925, URZ ;  /* 0x24924925040478a5 */ /* 0x000fe2000f8e003f */
[----:B------:R-:W-:-:S03]  /*0e80*/  IMAD.X R17, R23, 0x1, R17, P0 ;  /* 0x0000000117117824 */ /* 0x000fc600000e0611 */
[----:B------:R-:W-:Y:S02]  /*0e90*/  UIMAD UR39, UR5, -0x1c, UR40 ;  /* 0xffffffe4052778a4 */ /* 0x000fe4000f8e0228 */
[----:B------:R-:W-:-:S12]  /*0ea0*/  @UP0 ULOP3.LUT UR38, UR5, 0x1, URZ, 0xc0, !UPT ;  /* 0x0000000105260892 */ /* 0x000fd8000f8ec03f */
.L_x_10:
[----:B------:R-:W-:Y:S01]  /*0eb0*/  ISETP.GE.U32.AND P0, PT, R18, UR8, PT ;  /* 0x0000000812007c0c */ /* 0x000fe2000bf06070 */
[----:B------:R-:W-:Y:S01]  /*0ec0*/  IMAD.MOV.U32 R19, RZ, RZ, -0x1 ;  /* 0xffffffffff137424 */ /* 0x000fe200078e00ff */
[----:B------:R-:W-:Y:S01]  /*0ed0*/  PRMT R8, RZ, 0x7610, R8 ;  /* 0x00007610ff087816 */ /* 0x000fe20000000008 */
[----:B------:R-:W-:Y:S01]  /*0ee0*/  IMAD.MOV.U32 R22, RZ, RZ, -0x1 ;  /* 0xffffffffff167424 */ /* 0x000fe200078e00ff */
[----:B------:R-:W-:Y:S01]  /*0ef0*/  ISETP.GE.U32.AND.EX P0, PT, R17, UR9, PT, P0 ;  /* 0x0000000911007c0c */ /* 0x000fe2000bf06100 */
[----:B------:R-:W-:-:S12]  /*0f00*/  IMAD.MOV.U32 R2, RZ, RZ, -0x1 ;  /* 0xffffffffff027424 */ /* 0x000fd800078e00ff */
[----:B------:R-:W-:Y:S05]  /*0f10*/  @P0 BRA `(.L_x_11) ;  /* 0x00000004005c0947 */ /* 0x000fea0003800000 */
[----:B------:R-:W1:Y:S01]  /*0f20*/  LDC.64 R20, c[0x0][0x628] ;  /* 0x00018a00ff147b82 */ /* 0x000e620000000a00 */
[----:B------:R-:W-:Y:S02]  /*0f30*/  IMAD.MOV.U32 R8, RZ, RZ, R18 ;  /* 0x000000ffff087224 */ /* 0x000fe400078e0012 */
[----:B------:R-:W-:-:S05]  /*0f40*/  IMAD.MOV.U32 R9, RZ, RZ, R17 ;  /* 0x000000ffff097224 */ /* 0x000fca00078e0011 */
[----:B------:R-:W2:Y:S08]  /*0f50*/  LDC R2, c[0x0][0x630] ;  /* 0x00018c00ff027b82 */ /* 0x000eb00000000800 */
[----:B------:R-:W3:Y:S01]  /*0f60*/  LDC.64 R24, c[0x0][0x620] ;  /* 0x00018800ff187b82 */ /* 0x000ee20000000a00 */
[----:B-1----:R-:W-:-:S04]  /*0f70*/  ISETP.NE.U32.AND P0, PT, R20, RZ, PT ;  /* 0x000000ff1400720c */ /* 0x002fc80003f05070 */
[----:B------:R-:W-:-:S13]  /*0f80*/  ISETP.NE.AND.EX P0, PT, R21, RZ, PT, P0 ;  /* 0x000000ff1500720c */ /* 0x000fda0003f05300 */
[----:B--23--:R-:W-:Y:S05]  /*0f90*/  @!P0 BRA `(.L_x_12) ;  /* 0x0000000000288947 */ /* 0x00cfea0003800000 */
[----:B0-----:R-:W0:Y:S02]  /*0fa0*/  LDC R13, c[0x0][0x634] ;  /* 0x00018d00ff0d7b82 */ /* 0x001e240000000800 */
[----:B0-----:R-:W-:-:S05]  /*0fb0*/  IADD3 R13, P0, R18, R13, RZ ;  /* 0x0000000d120d7210 */ /* 0x001fca0007f1e0ff */
[----:B------:R-:W-:-:S04]  /*0fc0*/  IMAD.X R15, RZ, RZ, R17, P0 ;  /* 0x000000ffff0f7224 */ /* 0x000fc800000e0611 */
[----:B------:R-:W-:-:S04]  /*0fd0*/  IMAD.WIDE.U32 R8, R15, R20, RZ ;  /* 0x000000140f087225 */ /* 0x000fc800078e00ff */
[----:B------:R-:W-:-:S04]  /*0fe0*/  IMAD.WIDE.U32 R10, P0, R13, R21, R8 ;  /* 0x000000150d0a7225 */ /* 0x000fc80007800008 */
[----:B------:R-:W-:-:S04]  /*0ff0*/  IMAD.WIDE.U32 R8, R13, R20, RZ ;  /* 0x000000140d087225 */ /* 0x000fc800078e00ff */
[----:B------:R-:W-:Y:S01]  /*1000*/  IMAD.X R13, RZ, RZ, RZ, P0 ;  /* 0x000000ffff0d7224 */ /* 0x000fe200000e06ff */
[----:B------:R-:W-:Y:S01]  /*1010*/  IADD3 RZ, P0, R9, R10, RZ ;  /* 0x0000000a09ff7210 */ /* 0x000fe20007f1e0ff */
[----:B------:R-:W-:-:S04]  /*1020*/  IMAD.MOV.U32 R12, RZ, RZ, R11 ;  /* 0x000000ffff0c7224 */ /* 0x000fc800078e000b */
[----:B------:R-:W-:-:S08]  /*1030*/  IMAD.WIDE.U32.X R8, R15, R21, R12, P0 ;  /* 0x000000150f087225 */ /* 0x000fd000000e040c */
.L_x_12:
[-CC-:B------:R-:W-:Y:S01]  /*1040*/  SHF.R.U64 R31, R8, R2.reuse, R9.reuse ;  /* 0x00000002081f7219 */ /* 0x180fe20000001209 */
[----:B0-----:R-:W0:Y:S01]  /*1050*/  LDC R12, c[0x0][0x618] ;  /* 0x00018600ff0c7b82 */ /* 0x001e220000000800 */
[----:B------:R-:W-:Y:S01]  /*1060*/  SHF.R.U32.HI R7, RZ, R2, R9 ;  /* 0x00000002ff077219 */ /* 0x000fe20000011609 */
[----:B------:R-:W-:Y:S01]  /*1070*/  ULDC UR4, c[0x0][0x150] ;  /* 0x0000540000047ab9 */ /* 0x000fe20000000800 */
[----:B------:R-:W-:Y:S01]  /*1080*/  IADD3 R11, P0, RZ, -R31, RZ ;  /* 0x8000001fff0b7210 */ /* 0x000fe20007f1e0ff */
[----:B------:R-:W-:Y:S01]  /*1090*/  IMAD.MOV.U32 R19, RZ, RZ, R17 ;  /* 0x000000ffff137224 */ /* 0x000fe200078e0011 */
[----:B------:R-:W-:-:S03]  /*10a0*/  I2FP.F32.U32 R2, R6 ;  /* 0x0000000600027245 */ /* 0x000fc60000201000 */
[----:B------:R-:W1:Y:S01]  /*10b0*/  LDC.64 R26, c[0x0][0x640] ;  /* 0x00019000ff1a7b82 */ /* 0x000e620000000a00 */
[----:B------:R-:W-:Y:S02]  /*10c0*/  IMAD.X R13, RZ, RZ, ~R7, P0 ;  /* 0x000000ffff0d7224 */ /* 0x000fe400000e0e07 */
[----:B------:R-:W-:Y:S01]  /*10d0*/  FMUL R2, R2, UR4 ;  /* 0x0000000402027c20 */ /* 0x000fe20008400000 */
[----:B------:R-:W-:Y:S01]  /*10e0*/  IMAD.WIDE.U32 R8, R11, R24, R18 ;  /* 0x000000180b087225 */ /* 0x000fe200078e0012 */
[----:B------:R-:W-:-:S03]  /*10f0*/  ULDC UR4, c[0x0][0x154] ;  /* 0x0000550000047ab9 */ /* 0x000fc60000000800 */
[----:B------:R-:W-:Y:S01]  /*1100*/  IMAD R10, R13, R24, RZ ;  /* 0x000000180d0a7224 */ /* 0x000fe200078e02ff */
[----:B------:R-:W2:Y:S01]  /*1110*/  LDC R7, c[0x0][0x144] ;  /* 0x00005100ff077b82 */ /* 0x000ea20000000800 */
[----:B------:R-:W3:Y:S02]  /*1120*/  F2I.U32.TRUNC.NTZ R2, R2 ;  /* 0x0000000200027305 */ /* 0x000ee4000020f000 */
[----:B------:R-:W-:-:S04]  /*1130*/  IMAD R11, R11, R25, R10 ;  /* 0x000000190b0b7224 */ /* 0x000fc800078e020a */
[----:B------:R-:W-:Y:S01]  /*1140*/  IMAD.IADD R9, R9, 0x1, R11 ;  /* 0x0000000109097824 */ /* 0x000fe200078e020b */
[----:B------:R-:W4:Y:S01]  /*1150*/  LDC R22, c[0x0][0x608] ;  /* 0x00018200ff167b82 */ /* 0x000f220000000800 */
[----:B------:R-:W-:-:S03]  /*1160*/  IMAD.MOV.U32 R11, RZ, RZ, -0x1 ;  /* 0xffffffffff0b7424 */ /* 0x000fc600078e00ff */
[--C-:B0-----:R-:W-:Y:S02]  /*1170*/  SHF.R.U64 R20, R8, R12, R9.reuse ;  /* 0x0000000c08147219 */ /* 0x101fe40000001209 */
[----:B------:R-:W-:Y:S02]  /*1180*/  I2FP.F32.U32 R8, R14 ;  /* 0x0000000e00087245 */ /* 0x000fe40000201000 */
[----:B------:R-:W0:Y:S01]  /*1190*/  LDC R24, c[0x0][0x658] ;  /* 0x00019600ff187b82 */ /* 0x000e220000000800 */
[----:B-1----:R-:W-:Y:S01]  /*11a0*/  ISETP.NE.U32.AND P0, PT, R26, RZ, PT ;  /* 0x000000ff1a00720c */ /* 0x002fe20003f05070 */
[----:B---3--:R-:W-:Y:S02]  /*11b0*/  IMAD.MOV R10, RZ, RZ, -R2 ;  /* 0x000000ffff0a7224 */ /* 0x008fe400078e0a02 */
[----:B------:R-:W-:Y:S01]  /*11c0*/  FMUL R8, R8, UR4 ;  /* 0x0000000408087c20 */ /* 0x000fe20008400000 */
[----:B------:R-:W-:Y:S02]  /*11d0*/  SHF.R.U32.HI R9, RZ, R12, R9 ;  /* 0x0000000cff097219 */ /* 0x000fe40000011609 */
[----:B------:R-:W-:Y:S01]  /*11e0*/  ISETP.NE.AND.EX P0, PT, R27, RZ, PT, P0 ;  /* 0x000000ff1b00720c */ /* 0x000fe20003f05300 */
[----:B------:R1:W3:Y:S01]  /*11f0*/  F2I.U32.TRUNC.NTZ R15, R8 ;  /* 0x00000008000f7305 */ /* 0x0002e2000020f000 */
[----:B------:R-:W1:Y:S01]  /*1200*/  LDC R19, c[0x0][0x148] ;  /* 0x00005200ff137b82 */ /* 0x000e620000000800 */
[----:B--2---:R-:W-:-:S07]  /*1210*/  IMAD R2, R7, R10, R6 ;  /* 0x0000000a07027224 */ /* 0x004fce00078e0206 */
[----:B------:R-:W2:Y:S01]  /*1220*/  LDC R25, c[0x0][0x600] ;  /* 0x00018000ff197b82 */ /* 0x000ea20000000800 */
[-CC-:B----4-:R-:W-:Y:S02]  /*1230*/  SHF.R.U64 R32, R20, R22.reuse, R9.reuse ;  /* 0x0000001614207219 */ /* 0x190fe40000001209 */
[----:B------:R-:W-:Y:S01]  /*1240*/  SHF.R.U32.HI R7, RZ, R22, R9 ;  /* 0x00000016ff077219 */ /* 0x000fe20000011609 */
[----:B------:R-:W-:-:S04]  /*1250*/  IMAD.MOV.U32 R9, RZ, RZ, 0x1 ;  /* 0x00000001ff097424 */ /* 0x000fc800078e00ff */
[----:B------:R-:W4:Y:S01]  /*1260*/  LDC R28, c[0x0][0x648] ;  /* 0x00019200ff1c7b82 */ /* 0x000f220000000800 */
[-C--:B0-----:R-:W-:Y:S02]  /*1270*/  SHF.L.U32 R6, R11, R24.reuse, RZ ;  /* 0x000000180b067219 */ /* 0x081fe400000006ff */
[--C-:B------:R-:W-:Y:S02]  /*1280*/  SHF.R.U64 R22, R32, R24, R7.reuse ;  /* 0x0000001820167219 */ /* 0x100fe40000001207 */
[----:B------:R-:W-:Y:S02]  /*1290*/  LOP3.LUT R13, RZ, R6, RZ, 0x33, !PT ;  /* 0x00000006ff0d7212 */ /* 0x000fe400078e33ff */
[-C--:B------:R-:W-:Y:S01]  /*12a0*/  SHF.R.U32.HI R7, RZ, R24.reuse, R7 ;  /* 0x00000018ff077219 */ /* 0x080fe20000011607 */
[----:B------:R-:W0:Y:S01]  /*12b0*/  LDC R29, c[0x0][0x638] ;  /* 0x00018e00ff1d7b82 */ /* 0x000e220000000800 */
[----:B------:R-:W-:Y:S01]  /*12c0*/  SHF.L.U32 R12, R9, R24, RZ ;  /* 0x00000018090c7219 */ /* 0x000fe200000006ff */
[----:B------:R-:W-:-:S06]  /*12d0*/  IMAD.MOV.U32 R6, RZ, RZ, R22 ;  /* 0x000000ffff067224 */ /* 0x000fcc00078e0016 */
[----:B------:R-:W0:Y:S01]  /*12e0*/  LDC R30, c[0x0][0x610] ;  /* 0x00018400ff1e7b82 */ /* 0x000e220000000800 */
[----:B-1-3--:R-:W-:Y:S05]  /*12f0*/  @!P0 BRA `(.L_x_13) ;  /* 0x0000000000288947 */ /* 0x00afea0003800000 */
[----:B------:R-:W1:Y:S02]  /*1300*/  LDC R11, c[0x0][0x64c] ;  /* 0x00019300ff0b7b82 */ /* 0x000e640000000800 */
[----:B-1----:R-:W-:-:S05]  /*1310*/  IADD3 R11, P0, R22, R11, RZ ;  /* 0x0000000b160b7210 */ /* 0x002fca0007f1e0ff */
        /* <DEDUP_REMOVED lines=8> */
.L_x_13:
[----:B----4-:R-:W-:Y:S01]  /*13a0*/  SHF.R.U64 R6, R6, R28, R7 ;  /* 0x0000001c06067219 */ /* 0x010fe20000001207 */
[----:B--2---:R-:W-:Y:S01]  /*13b0*/  VIADD R7, R25, 0xffffffff ;  /* 0xffffffff19077836 */ /* 0x004fe20000000000 */
[----:B------:R-:W-:Y:S01]  /*13c0*/  LOP3.LUT R13, R32, R13, RZ, 0xc0, !PT ;  /* 0x0000000d200d7212 */ /* 0x000fe200078ec0ff */
[----:B------:R-:W-:Y:S02]  /*13d0*/  IMAD.MOV R15, RZ, RZ, -R15 ;  /* 0x000000ffff0f7224 */ /* 0x000fe400078e0a0f */
[----:B------:R-:W-:Y:S01]  /*13e0*/  IMAD.MOV R8, RZ, RZ, -R6 ;  /* 0x000000ffff087224 */ /* 0x000fe200078e0a06 */
[----:B------:R-:W-:Y:S01]  /*13f0*/  LOP3.LUT R7, R20, R7, RZ, 0xc0, !PT ;  /* 0x0000000714077212 */ /* 0x000fe200078ec0ff */
[----:B------:R-:W-:Y:S02]  /*1400*/  IMAD R13, R12, R6, R13 ;  /* 0x000000060c0d7224 */ /* 0x000fe400078e020d */
[----:B------:R-:W-:Y:S02]  /*1410*/  @P1 IMAD R2, R19, R15, R14 ;  /* 0x0000000f13021224 */ /* 0x000fe400078e020e */
[----:B0-----:R-:W-:-:S02]  /*1420*/  IMAD R6, R8, R29, R22 ;  /* 0x0000001d08067224 */ /* 0x001fc400078e0216 */
[----:B------:R-:W-:Y:S02]  /*1430*/  IMAD R2, R13, R30, R2 ;  /* 0x0000001e0d027224 */ /* 0x000fe400078e0202 */
[----:B------:R-:W-:Y:S02]  /*1440*/  IMAD R19, R6, R25, R7 ;  /* 0x0000001906137224 */ /* 0x000fe400078e0207 */
[----:B------:R-:W-:-:S03]  /*1450*/  IMAD.MOV.U32 R8, RZ, RZ, 0x1 ;  /* 0x00000001ff087424 */ /* 0x000fc600078e00ff */
[----:B------:R-:W-:Y:S02]  /*1460*/  SEL R22, R19, R2, !P1 ;  /* 0x0000000213167207 */ /* 0x000fe40004800000 */
[----:B------:R-:W-:Y:S01]  /*1470*/  SEL R19, R2, R19, !P1 ;  /* 0x0000001302137207 */ /* 0x000fe20004800000 */
[----:B------:R-:W-:-:S07]  /*1480*/  IMAD.MOV.U32 R2, RZ, RZ, R31 ;  /* 0x000000ffff027224 */ /* 0x000fce00078e001f */
.L_x_11:
[----:B------:R-:W-:Y:S05]  /*1490*/  @!P2 BRA `(.L_x_14) ;  /* 0x000000340088a947 */ /* 0x000fea0003800000 */
[----:B------:R-:W-:-:S13]  /*14a0*/  ISETP.GT.U32.AND P0, PT, R33, 0x1, PT ;  /* 0x000000012100780c */ /* 0x000fda0003f04070 */
[----:B------:R-:W-:Y:S05]  /*14b0*/  @P0 EXIT ;  /* 0x000000000000094d */ /* 0x000fea0003800000 */
.L_x_15:
[----:B------:R-:W-:-:S08]  /*14c0*/  NOP ;  /* 0x0000000000007918 */ /* 0x000fd00000000000 */
[----:B------:R-:W1:Y:S02]  /*14d0*/  USETMAXREG.TRY_ALLOC.CTAPOOL UP0, 0xe8 ;  /* 0x000000e8000079c8 */ /* 0x000e640008000600 */
[----:B-1----:R-:W-:-:S13]  /*14e0*/  PLOP3.LUT P0, PT, PT, PT, UP0, 0x80, 0x0 ;  /* 0x000000000000781c */ /* 0x002fda0003f0f008 */
[----:B------:R-:W-:Y:S05]  /*14f0*/  @!P0 BRA `(.L_x_15) ;  /* 0xfffffffc00f08947 */ /* 0x000fea000383ffff */
[----:B------:R-:W-:-:S13]  /*1500*/  LOP3.LUT P0, RZ, R8, 0xff, RZ, 0xc0, !PT ;  /* 0x000000ff08ff7812 */ /* 0x000fda000780c0ff */
[----:B------:R-:W-:Y:S05]  /*1510*/  @!P0 EXIT ;  /* 0x000000000000894d */ /* 0x000fea0003800000 */
[----:B------:R-:W1:Y:S01]  /*1520*/  S2UR UR4, SR_CgaCtaId ;  /* 0x00000000000479c3 */ /* 0x000e620000008800 */
[----:B------:R-:W-:Y:S01]  /*1530*/  VIADD R6, R5, 0xffffffff ;  /* 0xffffffff05067836 */ /* 0x000fe20000000000 */
[----:B------:R-:W-:Y:S01]  /*1540*/  SHF.R.S32.HI R0, RZ, 0x1f, R3 ;  /* 0x0000001fff007819 */ /* 0x000fe20000011403 */
[----:B------:R-:W-:Y:S01]  /*1550*/  UMOV UR41, 0x400 ;  /* 0x0000040000297882 */ /* 0x000fe20000000000 */
[----:B------:R-:W-:Y:S01]  /*1560*/  UISETP.LT.AND UP0, UPT, UR40, 0x1, UPT ;  /* 0x000000012800788c */ /* 0x000fe2000bf01270 */
[----:B------:R-:W-:Y:S01]  /*1570*/  LOP3.LUT R70, R16, 0x1, RZ, 0xfc, !PT ;  /* 0x0000000110467812 */ /* 0x000fe200078efcff */
[----:B------:R-:W-:Y:S01]  /*1580*/  ULDC UR6, c[0x0][0x284] ;  /* 0x0000a10000067ab9 */ /* 0x000fe20000000800 */
[----:B------:R-:W-:Y:S01]  /*1590*/  R2UR UR42, R6 ;  /* 0x00000000062a72ca */ /* 0x000fe200000e0000 */
[----:B------:R-:W-:Y:S01]  /*15a0*/  USEL UR43, UR40, 0x1, UP0 ;  /* 0x00000001282b7887 */ /* 0x000fe20008000000 */
[CC--:B------:R-:W-:Y:S01]  /*15b0*/  LEA.HI R4, R0.reuse, R3.reuse, RZ, 0x2 ;  /* 0x0000000300047211 */ /* 0x0c0fe200078f10ff */
[----:B------:R-:W-:Y:S01]  /*15c0*/  USHF.L.U32 UR46, UR40, 0x1, URZ ;  /* 0x00000001282e7899 */ /* 0x000fe2000800063f */
[----:B------:R-:W-:Y:S01]  /*15d0*/  LEA.HI R0, R0, R3, RZ, 0x5 ;  /* 0x0000000300007211 */ /* 0x000fe200078f28ff */
[----:B------:R-:W-:Y:S01]  /*15e0*/  UIADD3 UR43, -UR43, UR40, URZ ;  /* 0x000000282b2b7290 */ /* 0x000fe2000fffe13f */
[----:B------:R-:W-:-:S02]  /*15f0*/  SHF.R.S32.HI R58, RZ, 0x2, R4 ;  /* 0x00000002ff3a7819 */ /* 0x000fc40000011404 */
[----:B------:R-:W-:Y:S02]  /*1600*/  SHF.R.S32.HI R5, RZ, 0x1f, R4 ;  /* 0x0000001fff057819 */ /* 0x000fe40000011404 */
[----:B------:R-:W-:Y:S02]  /*1610*/  LOP3.LUT R60, R4, 0xfffffffc, RZ, 0xc0, !PT ;  /* 0xfffffffc043c7812 */ /* 0x000fe400078ec0ff */
[----:B------:R-:W-:Y:S01]  /*1620*/  LEA.HI R5, R5, R58, RZ, 0x3 ;  /* 0x0000003a05057211 */ /* 0x000fe200078f18ff */
[----:B------:R-:W-:Y:S01]  /*1630*/  USHF.L.U32 UR42, UR42, 0x3, URZ ;  /* 0x000000032a2a7899 */ /* 0x000fe2000800063f */
[----:B------:R-:W-:Y:S01]  /*1640*/  ISETP.NE.AND P0, PT, R6, RZ, PT ;  /* 0x000000ff0600720c */ /* 0x000fe20003f05270 */
[----:B------:R-:W-:Y:S01]  /*1650*/  IMAD.IADD R60, R3, 0x1, -R60 ;  /* 0x00000001033c7824 */ /* 0x000fe200078e0a3c */
[----:B------:R-:W-:Y:S01]  /*1660*/  LOP3.LUT R5, R5, 0xfffffff8, RZ, 0xc0, !PT ;  /* 0xfffffff805057812 */ /* 0x000fe200078ec0ff */
[----:B-1----:R-:W-:Y:S01]  /*1670*/  ULEA UR41, UR4, UR41, 0x18 ;  /* 0x0000002904297291 */ /* 0x002fe2000f8ec03f */
[----:B------:R-:W-:Y:S01]  /*1680*/  SEL R71, RZ, 0x1, P0 ;  /* 0x00000001ff477807 */ /* 0x000fe20000000000 */
[----:B------:R-:W-:-:S02]  /*1690*/  IMAD.U32 R62, RZ, RZ, UR42 ;  /* 0x0000002aff3e7e24 */ /* 0x000fc4000f8e00ff */
[----:B------:R-:W-:Y:S01]  /*16a0*/  UIADD3 UR47, UR41, 0x1d0, URZ ;  /* 0x000001d0292f7890 */ /* 0x000fe2000fffe03f */
[----:B------:R-:W-:Y:S01]  /*16b0*/  IMAD.IADD R58, R58, 0x1, -R5 ;  /* 0x000000013a3a7824 */ /* 0x000fe200078e0a05 */
[----:B------:R-:W-:Y:S01]  /*16c0*/  SHF.R.S32.HI R5, RZ, 0x5, R0 ;  /* 0x00000005ff057819 */ /* 0x000fe20000011400 */
[----:B------:R-:W-:Y:S01]  /*16d0*/  UIADD3 UR4, UR41, 0x1c300, URZ ;  /* 0x0001c30029047890 */ /* 0x000fe2000fffe03f */
[C---:B------:R-:W-:Y:S01]  /*16e0*/  LOP3.LUT R64, R62.reuse, 0x8, RZ, 0xc0, !PT ;  /* 0x000000083e407812 */ /* 0x040fe200078ec0ff */
[----:B------:R-:W-:Y:S01]  /*16f0*/  UIADD3 UR5, UR41, 0x300, URZ ;  /* 0x0000030029057890 */ /* 0x000fe2000fffe03f */
[--C-:B------:R-:W-:Y:S01]  /*1700*/  SHF.R.S32.HI R59, RZ, 0x1f, R58.reuse ;  /* 0x0000001fff3b7819 */ /* 0x100fe2000001143a */
[C-C-:B------:R-:W-:Y:S01]  /*1710*/  IMAD R65, R5.reuse, -0x10, -R58.reuse ;  /* 0xfffffff005417824 */ /* 0x140fe200078e0a3a */
[----:B------:R-:W-:Y:S01]  /*1720*/  USHF.R.U32.HI UR4, URZ, 0x4, UR4 ;  /* 0x000000043f047899 */ /* 0x000fe20008011604 */
[----:B------:R-:W-:Y:S01]  /*1730*/  IMAD.U32 R61, RZ, RZ, UR47 ;  /* 0x0000002fff3d7e24 */ /* 0x000fe2000f8e00ff */
[----:B------:R-:W-:Y:S01]  /*1740*/  USHF.R.U32.HI UR5, URZ, 0x4, UR5 ;  /* 0x000000043f057899 */ /* 0x000fe20008011605 */
[----:B------:R-:W-:Y:S01]  /*1750*/  IMAD.WIDE R58, R5, 0x10, R58 ;  /* 0x00000010053a7825 */ /* 0x000fe200078e023a */
[----:B------:R-:W-:Y:S01]  /*1760*/  LOP3.LUT R62, R62, 0x8, RZ, 0xc, !PT ;  /* 0x000000083e3e7812 */ /* 0x000fe200078e0cff */
[----:B------:R-:W-:Y:S01]  /*1770*/  ULOP3.LUT UR44, UR4, 0x3fff, URZ, 0xc0, !UPT ;  /* 0x00003fff042c7892 */ /* 0x000fe2000f8ec03f */
[----:B------:R-:W-:Y:S01]  /*1780*/  LOP3.LUT R64, R64, 0x18, RZ, 0x3c, !PT ;  /* 0x0000001840407812 */ /* 0x000fe200078e3cff */
[----:B------:R-:W-:Y:S01]  /*1790*/  VIADD R63, R61, UR42 ;  /* 0x0000002a3d3f7c36 */ /* 0x000fe20008000000 */
[----:B------:R-:W-:Y:S01]  /*17a0*/  ULOP3.LUT UR45, UR5, 0x3fff, URZ, 0xc0, !UPT ;  /* 0x00003fff052d7892 */ /* 0x000fe2000f8ec03f */
[----:B------:R-:W-:-:S11]  /*17b0*/  VIADD R65, R65, UR6 ;  /* 0x0000000641417c36 */ /* 0x000fd60008000000 */
.L_x_99:
[----:B------:R-:W-:Y:S01]  /*17c0*/  SHF.L.U32 R0, R71, 0x1f, RZ ;  /* 0x0000001f47007819 */ /* 0x000fe200000006ff */
[----:B------:R-:W-:Y:S02]  /*17d0*/  ULDC UR4, c[0x0][0x28c] ;  /* 0x0000a30000047ab9 */ /* 0x000fe40000000800 */
[----:B------:R-:W-:Y:S01]  /*17e0*/  ISETP.LT.AND P1, PT, RZ, UR4, PT ;  /* 0x00000004ff007c0c */ /* 0x000fe2000bf21270 */
[----:B-1----:R-:W1:Y:S02]  /*17f0*/  SYNCS.PHASECHK.TRANS64.TRYWAIT P0, [R61+UR42], R0 ;  /* 0x000000003d0075a7 */ /* 0x002e64000800016a */
[----:B-1-34-:R-:W-:Y:S10]  /*1800*/  @!P0 BRA `(.L_x_16) ;  /* 0x0000004c00fc8947 */ /* 0x01aff40003800000 */
.L_x_145:
[----:B------:R-:W-:Y:S05]  /*1810*/  @P1 BRA `(.L_x_17) ;  /* 0x0000000000401947 */ /* 0x000fea0003800000 */
[----:B-1----:R-:W-:Y:S01]  /*1820*/  MOV R0, 0x0 ;  /* 0x0000000000007802 */ /* 0x002fe20000000f00 */
[----:B------:R-:W-:Y:S01]  /*1830*/  ULDC.64 UR4, c[0x4][0x68] ;  /* 0x01001a0000047ab9 */ /* 0x000fe20000000a00 */
[----:B------:R-:W-:Y:S01]  /*1840*/  ULDC.64 UR6, c[0x4][0x8] ;  /* 0x0100020000067ab9 */ /* 0x000fe20000000a00 */
[----:B------:R-:W-:Y:S01]  /*1850*/  IMAD.U32 R4, RZ, RZ, UR4 ;  /* 0x00000004ff047e24 */ /* 0x000fe2000f8e00ff */
[----:B------:R1:W2:Y:S01]  /*1860*/  LDC.64 R14, c[0x4][R0] ;  /* 0x01000000000e7b82 */ /* 0x0002a20000000a00 */
[----:B------:R-:W-:Y:S01]  /*1870*/  IMAD.U32 R5, RZ, RZ, UR5 ;  /* 0x00000005ff057e24 */ /* 0x000fe2000f8e00ff */
[----:B------:R-:W-:Y:S01]  /*1880*/  ULDC.64 UR4, c[0x4][0x70] ;  /* 0x01001c0000047ab9 */ /* 0x000fe20000000a00 */
[----:B------:R-:W-:Y:S02]  /*1890*/  IMAD.U32 R10, RZ, RZ, UR6 ;  /* 0x00000006ff0a7e24 */ /* 0x000fe4000f8e00ff */
[----:B------:R-:W-:Y:S02]  /*18a0*/  IMAD.U32 R6, RZ, RZ, UR4 ;  /* 0x00000004ff067e24 */ /* 0x000fe4000f8e00ff */
[----:B------:R-:W-:-:S02]  /*18b0*/  IMAD.U32 R7, RZ, RZ, UR5 ;  /* 0x00000005ff077e24 */ /* 0x000fc4000f8e00ff */
[----:B------:R-:W-:Y:S02]  /*18c0*/  IMAD.U32 R11, RZ, RZ, UR7 ;  /* 0x00000007ff0b7e24 */ /* 0x000fe4000f8e00ff */
[----:B------:R-:W-:Y:S02]  /*18d0*/  IMAD.MOV.U32 R8, RZ, RZ, 0x1e1 ;  /* 0x000001e1ff087424 */ /* 0x000fe400078e00ff */
[----:B0-----:R-:W-:Y:S02]  /*18e0*/  IMAD.MOV.U32 R12, RZ, RZ, 0x1 ;  /* 0x00000001ff0c7424 */ /* 0x001fe400078e00ff */
[----:B-1----:R-:W-:-:S07]  /*18f0*/  IMAD.MOV.U32 R13, RZ, RZ, RZ ;  /* 0x000000ffff0d7224 */ /* 0x002fce00078e00ff */
[----:B------:R-:W-:-:S07]  /*1900*/  LEPC R20, `(.L_x_17) ;  /* 0x000000001014794e */ /* 0x000fce0000000000 */
[----:B--2--5:R-:W-:Y:S05]  /*1910*/  CALL.ABS.NOINC R14 ;  /* 0x000000000e007343 */ /* 0x024fea0003c00000 */
.L_x_17:
[----:B------:R-:W-:-:S13]  /*1920*/  ISETP.NE.AND P0, PT, R70, 0x3, PT ;  /* 0x000000034600780c */ /* 0x000fda0003f05270 */
[----:B------:R-:W-:Y:S05]  /*1930*/  @!P0 BRA `(.L_x_18) ;  /* 0x0000000000048947 */ /* 0x000fea0003800000 */
[----:B------:R-:W-:Y:S01]  /*1940*/  BPT.TRAP 0x1 ;  /* 0x000000040000795c */ /* 0x000fe20000300000 */
.L_x_18:
[----:B------:R-:W-:Y:S02]  /*1950*/  IMAD.U32 R3, RZ, RZ, UR39 ;  /* 0x00000027ff037e24 */ /* 0x000fe4000f8e00ff */
[----:B-1----:R-:W-:-:S03]  /*1960*/  IMAD.U32 R0, RZ, RZ, UR38 ;  /* 0x00000026ff007e24 */ /* 0x002fc6000f8e00ff */
[----:B------:R-:W-:Y:S02]  /*1970*/  LEA R3, R3, UR41, 0x3 ;  /* 0x0000002903037c11 */ /* 0x000fe4000f8e18ff */
[----:B------:R-:W-:-:S04]  /*1980*/  SHF.L.U32 R0, R0, 0x1f, RZ ;  /* 0x0000001f00007819 */ /* 0x000fc800000006ff */
[----:B------:R1:W2:Y:S01]  /*1990*/  SYNCS.PHASECHK.TRANS64.TRYWAIT P1, [R3+URZ], R0 ;  /* 0x00000000030075a7 */ /* 0x0002a2000802017f */
[----:B------:R-:W-:Y:S05]  /*19a0*/  @!P0 BRA `(.L_x_19) ;  /* 0x0000000000048947 */ /* 0x000fea0003800000 */
[----:B------:R-:W-:Y:S01]  /*19b0*/  BPT.TRAP 0x1 ;  /* 0x000000040000795c */ /* 0x000fe20000300000 */
.L_x_19:
[----:B--2---:R-:W-:Y:S05]  /*19c0*/  @P1 BRA `(.L_x_20) ;  /* 0x0000000000081947 */ /* 0x004fea0003800000 */
[----:B------:R-:W2:Y:S02]  /*19d0*/  SYNCS.PHASECHK.TRANS64.TRYWAIT P1, [R3+URZ], R0 ;  /* 0x00000000030075a7 */ /* 0x000ea4000802017f */
[----:B--2---:R-:W-:Y:S05]  /*19e0*/  @!P1 BRA `(.L_x_21) ;  /* 0x0000004c00989947 */ /* 0x004fea0003800000 */
.L_x_20:
[----:B------:R-:W-:Y:S05]  /*19f0*/  WARPSYNC.ALL ;  /* 0x0000000000007948 */ /* 0x000fea0003800000 */
[----:B------:R-:W-:Y:S01]  /*1a00*/  ULEA UR4, UR39, UR45, 0x8 ;  /* 0x0000002d27047291 */ /* 0x000fe2000f8e403f */
[----:B------:R-:W-:Y:S01]  /*1a10*/  WARPGROUP.ARRIVE ;  /* 0x00000000000079c5 */ /* 0x000fe20000000000 */
[----:B------:R-:W-:Y:S01]  /*1a20*/  ULEA UR6, UR39, UR44, 0x8 ;  /* 0x0000002c27067291 */ /* 0x000fe2000f8e403f */
[----:B-12---:R-:W-:Y:S01]  /*1a30*/  IMAD.U32 R0, RZ, RZ, UR43 ;  /* 0x0000002bff007e24 */ /* 0x006fe2000f8e00ff */
[----:B------:R-:W-:Y:S01]  /*1a40*/  UMOV UR5, 0x40000040 ;  /* 0x4000004000057882 */ /* 0x000fe20000000000 */
[----:B------:R-:W-:-:S03]  /*1a50*/  UMOV UR7, 0x40000040 ;  /* 0x4000004000077882 */ /* 0x000fc60000000000 */
[----:B------:R-:W-:-:S03]  /*1a60*/  ISETP.GE.AND P1, PT, R0, 0x1, PT ;  /* 0x000000010000780c */ /* 0x000fc60003f26270 */
[----:B------:R-:W-:Y:S01]  /*1a70*/  HGMMA.64x64x16.F32.BF16 R24, gdesc[UR4].tnspA.tnspB, RZ, !UPT, gsb0 ;  /* 0x60e00000041879f0 */ /* 0x000fe2000c0018ff */
[----:B------:R-:W-:Y:S02]  /*1a80*/  UIADD3 UR4, UR4, 0x80, URZ ;  /* 0x0000008004047890 */ /* 0x000fe4000fffe03f */
[----:B------:R-:W-:Y:S01]  /*1a90*/  UIADD3 UR6, UR6, 0x80, URZ ;  /* 0x0000008006067890 */ /* 0x000fe2000fffe03f */
[----:B------:R-:W-:Y:S01]  /*1aa0*/  UMOV UR5, 0x40000040 ;  /* 0x4000004000057882 */ /* 0x000fe20000000000 */
[----:B------:R-:W-:Y:S01]  /*1ab0*/  UMOV UR7, 0x40000040 ;  /* 0x4000004000077882 */ /* 0x000fe20000000000 */
[----:B------:R-:W-:Y:S02]  /*1ac0*/  WARPGROUP.DEPBAR.LE gsb0, 0x0 ;  /* 0x00008000000079c5 */ /* 0x000fe40000010000 */
[----:B------:R-:W-:-:S06]  /*1ad0*/  WARPGROUP.ARRIVE ;  /* 0x00000000000079c5 */ /* 0x000fcc0000000000 */
[----:B------:R-:W-:Y:S03]  /*1ae0*/  HGMMA.64x64x16.F32.BF16 R24, gdesc[UR4].tnspA.tnspB, R24, gsb0 ;  /* 0x60e00000041879f0 */ /* 0x000fe60008001818 */
[----:B------:R-:W-:Y:S02]  /*1af0*/  WARPGROUP.DEPBAR.LE gsb0, 0x0 ;  /* 0x00008000000079c5 */ /* 0x000fe40000010000 */
[----:B------:R-:W-:Y:S05]  /*1b00*/  @!P1 BRA `(.L_x_22) ;  /* 0x0000000000d09947 */ /* 0x000fea0003800000 */
[----:B------:R-:W-:Y:S01]  /*1b10*/  UIADD3 UR4, UR39, 0x1, URZ ;  /* 0x0000000127047890 */ /* 0x000fe2000fffe03f */
[----:B------:R-:W-:Y:S01]  /*1b20*/  IMAD.U32 R0, RZ, RZ, UR43 ;  /* 0x0000002bff007e24 */ /* 0x000fe2000f8e00ff */
[----:B------:R-:W-:Y:S02]  /*1b30*/  UMOV UR9, UR39 ;  /* 0x0000002700097c82 */ /* 0x000fe40008000000 */
[----:B------:R-:W-:-:S04]  /*1b40*/  UISETP.NE.AND UP0, UPT, UR4, 0x1c, UPT ;  /* 0x0000001c0400788c */ /* 0x000fc8000bf05270 */
[----:B------:R-:W-:Y:S02]  /*1b50*/  USEL UR5, URZ, 0x1, UP0 ;  /* 0x000000013f057887 */ /* 0x000fe40008000000 */
[----:B------:R-:W-:Y:S02]  /*1b60*/  USEL UR8, UR4, URZ, UP0 ;  /* 0x0000003f04087287 */ /* 0x000fe40008000000 */
[----:B------:R-:W-:-:S06]  /*1b70*/  ULOP3.LUT UR5, UR38, UR5, URZ, 0x3c, !UPT ;  /* 0x0000000526057292 */ /* 0x000fcc000f8e3c3f */
[----:B------:R-:W-:-:S07]  /*1b80*/  IMAD.U32 R5, RZ, RZ, UR5 ;  /* 0x00000005ff057e24 */ /* 0x000fce000f8e00ff */
.L_x_29:
[----:B-12---:R-:W-:Y:S05]  /*1b90*/  @!P0 BRA `(.L_x_23) ;  /* 0x0000000000048947 */ /* 0x006fea0003800000 */
[----:B------:R-:W-:Y:S01]  /*1ba0*/  BPT.TRAP 0x1 ;  /* 0x000000040000795c */ /* 0x000fe20000300000 */
.L_x_23:
[----:B------:R-:W-:Y:S01]  /*1bb0*/  ULEA UR4, UR8, UR41, 0x3 ;  /* 0x0000002908047291 */ /* 0x000fe2000f8e183f */
[----:B------:R-:W-:-:S08]  /*1bc0*/  SHF.L.U32 R3, R5, 0x1f, RZ ;  /* 0x0000001f05037819 */ /* 0x000fd000000006ff */
[----:B------:R1:W2:Y:S01]  /*1bd0*/  SYNCS.PHASECHK.TRANS64.TRYWAIT P1, [UR4], R3 ;  /* 0x00000003ff0075a7 */ /* 0x0002a20008020144 */
[----:B------:R-:W-:Y:S05]  /*1be0*/  @!P0 BRA `(.L_x_24) ;  /* 0x0000000000048947 */ /* 0x000fea0003800000 */
[----:B------:R-:W-:Y:S01]  /*1bf0*/  BPT.TRAP 0x1 ;  /* 0x000000040000795c */ /* 0x000fe20000300000 */
.L_x_24:
[----:B--2---:R-:W-:Y:S05]  /*1c00*/  @P1 BRA `(.L_x_25) ;  /* 0x0000000000081947 */ /* 0x004fea0003800000 */
[----:B------:R-:W2:Y:S02]  /*1c10*/  SYNCS.PHASECHK.TRANS64.TRYWAIT P1, [UR4], R3 ;  /* 0x00000003ff0075a7 */ /* 0x000ea40008020144 */
[----:B--2---:R-:W-:Y:S05]  /*1c20*/  @!P1 BRA `(.L_x_26) ;  /* 0x0000004c001c9947 */ /* 0x004fea0003800000 */
.L_x_25:
[----:B------:R-:W-:Y:S01]  /*1c30*/  ULEA UR4, UR8, UR45, 0x8 ;  /* 0x0000002d08047291 */ /* 0x000fe2000f8e403f */
[----:B------:R-:W-:Y:S01]  /*1c40*/  WARPGROUP.ARRIVE ;  /* 0x00000000000079c5 */ /* 0x000fe20000000000 */
[----:B------:R-:W-:Y:S01]  /*1c50*/  ULEA UR6, UR8, UR44, 0x8 ;  /* 0x0000002c08067291 */ /* 0x000fe2000f8e403f */
[----:B------:R-:W-:Y:S01]  /*1c60*/  UMOV UR5, 0x40000040 ;  /* 0x4000004000057882 */ /* 0x000fe20000000000 */
[----:B------:R-:W-:-:S07]  /*1c70*/  UMOV UR7, 0x40000040 ;  /* 0x4000004000077882 */ /* 0x000fce0000000000 */
[----:B------:R-:W-:Y:S01]  /*1c80*/  HGMMA.64x64x16.F32.BF16 R24, gdesc[UR4].tnspA.tnspB, R24, gsb0 ;  /* 0x60e00000041879f0 */ /* 0x000fe20008001818 */
        /* <DEDUP_REMOVED lines=9> */
[----:B------:R-:W-:Y:S01]  /*1d20*/  BPT.TRAP 0x1 ;  /* 0x000000040000795c */ /* 0x000fe20000300000 */
.L_x_27:
[----:B------:R-:W-:Y:S01]  /*1d30*/  ULEA UR4, UR9, UR41, 0x3 ;  /* 0x0000002909047291 */ /* 0x000fe2000f8e183f */
[----:B------:R-:W-:-:S03]  /*1d40*/  ISETP.GT.U32.AND P1, PT, R16, 0x1, PT ;  /* 0x000000011000780c */ /* 0x000fc60003f24070 */
[----:B------:R-:W-:-:S04]  /*1d50*/  UIADD3 UR4, UR4, 0xe0, URZ ;  /* 0x000000e004047890 */ /* 0x000fc8000fffe03f */
[----:B------:R-:W-:-:S09]  /*1d60*/  UPRMT UR4, URZ, 0x654, UR4 ;  /* 0x000006543f047896 */ /* 0x000fd20008000004 */
[----:B------:R-:W-:Y:S01]  /*1d70*/  SYNCS.ARRIVE.TRANS64.RED.A1T0 RZ, [UR4], RZ ;  /* 0x000000ffffff79a7 */ /* 0x000fe20008100404 */
[----:B------:R-:W-:Y:S05]  /*1d80*/  @P1 BRA `(.L_x_28) ;  /* 0x0000000000041947 */ /* 0x000fea0003800000 */
[----:B------:R-:W-:Y:S01]  /*1d90*/  BPT.TRAP 0x1 ;  /* 0x000000040000795c */ /* 0x000fe20000300000 */
.L_x_28:
[----:B------:R-:W-:Y:S01]  /*1da0*/  UIADD3 UR8, UR8, 0x1, URZ ;  /* 0x0000000108087890 */ /* 0x000fe2000fffe03f */
[C---:B------:R-:W-:Y:S01]  /*1db0*/  ISETP.GT.AND P1, PT, R0.reuse, 0x1, PT ;  /* 0x000000010000780c */ /* 0x040fe20003f24270 */
[----:B------:R-:W-:Y:S01]  /*1dc0*/  UIADD3 UR9, UR9, 0x1, URZ ;  /* 0x0000000109097890 */ /* 0x000fe2000fffe03f */
[----:B------:R-:W-:Y:S01]  /*1dd0*/  VIADD R0, R0, 0xffffffff ;  /* 0xffffffff00007836 */ /* 0x000fe20000000000 */
[----:B------:R-:W-:Y:S02]  /*1de0*/  UISETP.NE.AND UP0, UPT, UR8, 0x1c, UPT ;  /* 0x0000001c0800788c */ /* 0x000fe4000bf05270 */
[----:B------:R-:W-:Y:S02]  /*1df0*/  UISETP.NE.AND UP1, UPT, UR9, 0x1c, UPT ;  /* 0x0000001c0900788c */ /* 0x000fe4000bf25270 */
[----:B------:R-:W-:Y:S02]  /*1e00*/  USEL UR4, URZ, 0x1, UP0 ;  /* 0x000000013f047887 */ /* 0x000fe40008000000 */
[----:B------:R-:W-:-:S02]  /*1e10*/  USEL UR8, UR8, URZ, UP0 ;  /* 0x0000003f08087287 */ /* 0x000fc40008000000 */
[----:B------:R-:W-:Y:S02]  /*1e20*/  USEL UR9, UR9, URZ, UP1 ;  /* 0x0000003f09097287 */ /* 0x000fe40008800000 */
[----:B------:R-:W-:Y:S01]  /*1e30*/  LOP3.LUT R5, R5, UR4, RZ, 0x3c, !PT ;  /* 0x0000000405057c12 */ /* 0x000fe2000f8e3cff */
[----:B------:R-:W-:Y:S09]  /*1e40*/  @P1 BRA `(.L_x_29) ;  /* 0xfffffffc00501947 */ /* 0x000ff2000383ffff */
.L_x_22:
[----:B------:R-:W3:Y:S01]  /*1e50*/  LDC R0, c[0x0][0x28c] ;  /* 0x0000a300ff007b82 */ /* 0x000ee20000000800 */
[----:B------:R4:W-:Y:S01]  /*1e60*/  SYNCS.ARRIVE.TRANS64.A1T0 RZ, [R62+UR47], RZ ;  /* 0x000000ff3eff79a7 */ /* 0x0009e2000810002f */
[----:B---3--:R-:W-:-:S13]  /*1e70*/  ISETP.GE.AND P1, PT, R0, 0x1, PT ;  /* 0x000000010000780c */ /* 0x008fda0003f26270 */
[----:B----4-:R-:W-:Y:S05]  /*1e80*/  @!P1 BRA `(.L_x_30) ;  /* 0x0000000000349947 */ /* 0x010fea0003800000 */
[----:B------:R-:W-:Y:S05]  /*1e90*/  @!P0 BRA `(.L_x_31) ;  /* 0x0000000000048947 */ /* 0x000fea0003800000 */
[----:B------:R-:W-:Y:S01]  /*1ea0*/  BPT.TRAP 0x1 ;  /* 0x000000040000795c */ /* 0x000fe20000300000 */
.L_x_31:
[----:B------:R-:W-:Y:S01]  /*1eb0*/  UIADD3 UR6, UR43, UR39, URZ ;  /* 0x000000272b067290 */ /* 0x000fe2000fffe03f */
[----:B------:R-:W-:-:S03]  /*1ec0*/  ISETP.GT.U32.AND P0, PT, R16, 0x1, PT ;  /* 0x000000011000780c */ /* 0x000fc60003f04070 */
[----:B------:R-:W-:-:S04]  /*1ed0*/  USHF.R.U32.HI UR4, URZ, 0x2, UR6 ;  /* 0x000000023f047899 */ /* 0x000fc80008011606 */
[----:B------:R-:W-:-:S04]  /*1ee0*/  UIMAD.WIDE.U32 UR4, UR4, 0x24924925, URZ ;  /* 0x24924925040478a5 */ /* 0x000fc8000f8e003f */
[----:B------:R-:W-:-:S04]  /*1ef0*/  UIMAD UR4, UR5, -0x1c, UR6 ;  /* 0xffffffe4050478a4 */ /* 0x000fc8000f8e0206 */
[----:B------:R-:W-:-:S04]  /*1f00*/  ULEA UR4, UR4, UR41, 0x3 ;  /* 0x0000002904047291 */ /* 0x000fc8000f8e183f */
[----:B------:R-:W-:-:S04]  /*1f10*/  UIADD3 UR4, UR4, 0xe0, URZ ;  /* 0x000000e004047890 */ /* 0x000fc8000fffe03f */
[----:B------:R-:W-:-:S09]  /*1f20*/  UPRMT UR4, URZ, 0x654, UR4 ;  /* 0x000006543f047896 */ /* 0x000fd20008000004 */
[----:B------:R-:W-:Y:S01]  /*1f30*/  SYNCS.ARRIVE.TRANS64.RED.A1T0 RZ, [UR4], RZ ;  /* 0x000000ffffff79a7 */ /* 0x000fe20008100404 */
[----:B------:R-:W-:Y:S05]  /*1f40*/  @P0 BRA `(.L_x_30) ;  /* 0x0000000000040947 */ /* 0x000fea0003800000 */
[----:B------:R-:W-:Y:S01]  /*1f50*/  BPT.TRAP 0x1 ;  /* 0x000000040000795c */ /* 0x000fe20000300000 */
.L_x_30:
[----:B------:R-:W-:Y:S01]  /*1f60*/  SHF.L.U32 R0, R71, 0x1f, RZ ;  /* 0x0000001f47007819 */ /* 0x000fe200000006ff */
[----:B------:R-:W-:Y:S01]  /*1f70*/  UIADD3 UR39, UR46, UR39, URZ ;  /* 0x000000272e277290 */ /* 0x000fe2000fffe03f */
[----:B------:R-:W3:Y:S01]  /*1f80*/  LDC R7, c[0x0][0x288] ;  /* 0x0000a200ff077b82 */ /* 0x000ee20000000800 */
[----:B------:R-:W-:Y:S01]  /*1f90*/  UISETP.GE.U32.AND UP1, UPT, UR46, 0x1c, UPT ;  /* 0x0000001c2e00788c */ /* 0x000fe2000bf26070 */
[----:B------:R-:W-:Y:S01]  /*1fa0*/  IMAD.SHL.U32 R8, R60, 0x2, RZ ;  /* 0x000000023c087824 */ /* 0x000fe200078e00ff */
[----:B------:R-:W-:Y:S02]  /*1fb0*/  UISETP.GT.U32.AND UP0, UPT, UR39, 0x1b, UPT ;  /* 0x0000001b2700788c */ /* 0x000fe4000bf04070 */
[----:B------:R-:W-:Y:S02]  /*1fc0*/  USHF.R.U32.HI UR4, URZ, 0x2, UR39 ;  /* 0x000000023f047899 */ /* 0x000fe40008011627 */
[----:B------:R-:W-:Y:S01]  /*1fd0*/  UISETP.LT.U32.AND UP0, UPT, UR46, 0x1c, UP0 ;  /* 0x0000001c2e00788c */ /* 0x000fe20008701070 */
[----:B------:R-:W4:Y:S01]  /*1fe0*/  SYNCS.PHASECHK.TRANS64.TRYWAIT P0, [R61+UR42+0x10], R0 ;  /* 0x000010003d0075a7 */ /* 0x000f22000800016a */
[----:B------:R-:W-:Y:S01]  /*1ff0*/  UIMAD.WIDE.U32 UR4, UR4, 0x24924925, URZ ;  /* 0x24924925040478a5 */ /* 0x000fe2000f8e003f */
[----:B------:R-:W-:Y:S01]  /*2000*/  SHF.R.S32.HI R9, RZ, 0x1f, R8 ;  /* 0x0000001fff097819 */ /* 0x000fe20000011408 */
[----:B------:R-:W-:-:S02]  /*2010*/  USEL UR6, URZ, 0x1, !UP0 ;  /* 0x000000013f067887 */ /* 0x000fc4000c000000 */
[----:B------:R-:W-:Y:S02]  /*2020*/  UIMAD UR39, UR5, -0x1c, UR39 ;  /* 0xffffffe4052778a4 */ /* 0x000fe4000f8e0227 */
[----:B------:R-:W-:-:S04]  /*2030*/  ULOP3.LUT UR38, UR38, UR6, URZ, 0x3c, !UPT ;  /* 0x0000000626267292 */ /* 0x000fc8000f8e3c3f */
[----:B------:R-:W-:Y:S01]  /*2040*/  @UP1 ULOP3.LUT UR38, UR38, 0x1, UR5, 0x78, !UPT ;  /* 0x0000000126261892 */ /* 0x000fe2000f8e7805 */
[----:B---34-:R-:W-:Y:S11]  /*2050*/  @!P0 BRA `(.L_x_32) ;  /* 0x0000004800288947 */ /* 0x018ff60003800000 */
.L_x_146:
[----:B---3--:R-:W-:Y:S01]  /*2060*/  IMAD.SHL.U32 R0, R19, 0x40, RZ ;  /* 0x0000004013007824 */ /* 0x008fe200078e00ff */
[----:B------:R-:W-:Y:S01]  /*2070*/  ULDC UR6, c[0x0][0x284] ;  /* 0x0000a10000067ab9 */ /* 0x000fe20000000800 */
[----:B------:R-:W-:Y:S01]  /*2080*/  IMAD.SHL.U32 R14, R22, 0x40, RZ ;  /* 0x00000040160e7824 */ /* 0x000fe200078e00ff */
[----:B------:R-:W-:Y:S01]  /*2090*/  SHF.R.S32.HI R11, RZ, 0x1f, R2 ;  /* 0x0000001fff0b7819 */ /* 0x000fe20000011402 */
[----:B------:R-:W-:Y:S01]  /*20a0*/  ULDC.64 UR4, c[0x0][0x5d0] ;  /* 0x0001740000047ab9 */ /* 0x000fe20000000a00 */
[----:B------:R-:W-:Y:S01]  /*20b0*/  ISETP.GE.AND P0, PT, R0, UR6, PT ;  /* 0x0000000600007c0c */ /* 0x000fe2000bf06270 */
[----:B--2---:R-:W-:Y:S01]  /*20c0*/  IMAD.WIDE.U32 R4, R2, UR4, R8 ;  /* 0x0000000402047c25 */ /* 0x004fe2000f8e0008 */
[----:B------:R-:W-:Y:S02]  /*20d0*/  SHF.R.S32.HI R15, RZ, 0x1f, R14 ;  /* 0x0000001fff0f7819 */ /* 0x000fe4000001140e */
[C---:B------:R-:W-:Y:S01]  /*20e0*/  ISETP.GE.OR P0, PT, R14.reuse, R7, P0 ;  /* 0x000000070e00720c */ /* 0x040fe20000706670 */
[----:B-1----:R-:W-:Y:S01]  /*20f0*/  IMAD R3, R11, UR4, RZ ;  /* 0x000000040b037c24 */ /* 0x002fe2000f8e02ff */
[----:B------:R-:W-:-:S03]  /*2100*/  IADD3 R4, P1, R14, R4, RZ ;  /* 0x000000040e047210 */ /* 0x000fc60007f3e0ff */
[----:B------:R-:W-:-:S05]  /*2110*/  IMAD R3, R2, UR5, R3 ;  /* 0x0000000502037c24 */ /* 0x000fca000f8e0203 */
[----:B------:R-:W-:-:S03]  /*2120*/  IADD3.X R5, R15, R5, R3, P1, !PT ;  /* 0x000000050f057210 */ /* 0x000fc60000ffe403 */
[----:B------:R-:W-:Y:S05]  /*2130*/  @P0 BRA `(.L_x_33) ;  /* 0x0000002000b00947 */ /* 0x000fea0003800000 */
[----:B------:R-:W1:Y:S01]  /*2140*/  LDC.64 R74, c[0x0][0x5c8] ;  /* 0x00017200ff4a7b82 */ /* 0x000e620000000a00 */
[----:B-----5:R-:W-:Y:S01]  /*2150*/  FSETP.NEU.AND P0, PT, R57, RZ, PT ;  /* 0x000000ff3900720b */ /* 0x020fe20003f0d000 */
[----:B------:R-:W-:Y:S01]  /*2160*/  IMAD R3, R60, -0x2, R7 ;  /* 0xfffffffe3c037824 */ /* 0x000fe200078e0207 */
[----:B------:R-:W-:Y:S01]  /*2170*/  BSSY B0, `(.L_x_33) ;  /* 0x0000228000007945 */ /* 0x000fe20003800000 */
[----:B------:R-:W-:-:S04]  /*2180*/  IMAD.WIDE R66, R19, 0x40, R58 ;  /* 0x0000004013427825 */ /* 0x000fc800078e023a */
[----:B------:R-:W-:Y:S02]  /*2190*/  IMAD.IADD R3, R3, 0x1, -R14 ;  /* 0x0000000103037824 */ /* 0x000fe400078e0a0e */
[----:B------:R-:W-:-:S03]  /*21a0*/  IMAD.IADD R0, R65, 0x1, -R0 ;  /* 0x0000000141007824 */ /* 0x000fc600078e0a00 */
[----:B------:R-:W-:-:S04]  /*21b0*/  ISETP.GT.AND P2, PT, R3, RZ, PT ;  /* 0x000000ff0300720c */ /* 0x000fc80003f44270 */
[----:B------:R-:W-:Y:S01]  /*21c0*/  ISETP.GT.AND P1, PT, R0, RZ, P2 ;  /* 0x000000ff0000720c */ /* 0x000fe20001724270 */
[-C--:B-1----:R-:W-:Y:S02]  /*21d0*/  IMAD R6, R67, R74.reuse, RZ ;  /* 0x0000004a43067224 */ /* 0x082fe400078e02ff */
[----:B------:R-:W-:-:S04]  /*21e0*/  IMAD.WIDE.U32 R68, R66, R74, R4 ;  /* 0x0000004a42447225 */ /* 0x000fc800078e0004 */
[----:B------:R-:W-:-:S04]  /*21f0*/  IMAD R5, R66, R75, R6 ;  /* 0x0000004b42057224 */ /* 0x000fc800078e0206 */
[----:B------:R-:W-:Y:S01]  /*2200*/  IMAD.IADD R7, R69, 0x1, R5 ;  /* 0x0000000145077824 */ /* 0x000fe200078e0205 */
[----:B------:R-:W-:Y:S06]  /*2210*/  @!P0 BRA `(.L_x_34) ;  /* 0x0000001400e48947 */ /* 0x000fec0003800000 */
[----:B------:R-:W1:Y:S01]  /*2220*/  LDC.64 R72, c[0x0][0x5b8] ;  /* 0x00016e00ff487b82 */ /* 0x000e620000000a00 */
[----:B------:R-:W-:-:S07]  /*2230*/  ULDC.64 UR4, c[0x0][0x5c0] ;  /* 0x0001700000047ab9 */ /* 0x000fce0000000a00 */
[----:B------:R-:W2:Y:S08]  /*2240*/  LDC.64 R76, c[0x0][0x5b0] ;  /* 0x00016c00ff4c7b82 */ /* 0x000eb00000000a00 */
[----:B------:R-:W0:Y:S01]  /*2250*/  LDC.64 R78, c[0x0][0x5a8] ;  /* 0x00016a00ff4e7b82 */ /* 0x000e220000000a00 */
[-C--:B-1----:R-:W-:Y:S02]  /*2260*/  IMAD R6, R11, R72.reuse, RZ ;  /* 0x000000480b067224 */ /* 0x082fe400078e02ff */
[----:B------:R-:W-:-:S04]  /*2270*/  IMAD.WIDE.U32 R4, R2, R72, R8 ;  /* 0x0000004802047225 */ /* 0x000fc800078e0008 */
[----:B------:R-:W-:Y:S01]  /*2280*/  IMAD R69, R2, R73, R6 ;  /* 0x0000004902457224 */ /* 0x000fe200078e0206 */
[----:B------:R-:W-:Y:S01]  /*2290*/  IADD3 R10, P0, R14, R4, RZ ;  /* 0x000000040e0a7210 */ /* 0x000fe20007f1e0ff */
[----:B--2---:R-:W-:-:S03]  /*22a0*/  IMAD R4, R67, R76, RZ ;  /* 0x0000004c43047224 */ /* 0x004fc600078e02ff */
[----:B------:R-:W-:Y:S01]  /*22b0*/  IADD3.X R11, R15, R5, R69, P0, !PT ;  /* 0x000000050f0b7210 */ /* 0x000fe200007fe445 */
[C---:B------:R-:W-:Y:S02]  /*22c0*/  IMAD R73, R66.reuse, R77, R4 ;  /* 0x0000004d42497224 */ /* 0x040fe400078e0204 */
[----:B------:R-:W-:-:S04]  /*22d0*/  IMAD.WIDE.U32 R4, R66, R76, R10 ;  /* 0x0000004c42047225 */ /* 0x000fc800078e000a */
[----:B------:R-:W-:Y:S01]  /*22e0*/  IMAD.IADD R5, R5, 0x1, R73 ;  /* 0x0000000105057824 */ /* 0x000fe200078e0249 */
[----:B0-----:R-:W-:-:S04]  /*22f0*/  LEA R12, P0, R4, R78, 0x1 ;  /* 0x0000004e040c7211 */ /* 0x001fc800078008ff */
[----:B------:R-:W-:-:S05]  /*2300*/  LEA.HI.X R13, R4, R79, R5, 0x1, P0 ;  /* 0x0000004f040d7211 */ /* 0x000fca00000f0c05 */
[----:B------:R-:W2:Y:S01]  /*2310*/  @P1 LDG.E.LTC128B.U16 R19, desc[UR36][R12.64] ;  /* 0x000000240c131981 */ /* 0x000ea2000c1e1520 */
[----:B------:R-:W-:Y:S01]  /*2320*/  IMAD.WIDE.U32 R4, R66, R76, R14 ;  /* 0x0000004c42047225 */ /* 0x000fe200078e000e */
[----:B------:R-:W-:Y:S02]  /*2330*/  BSSY B1, `(.L_x_35) ;  /* 0x0000015000017945 */ /* 0x000fe40003800000 */
[----:B------:R-:W-:-:S04]  /*2340*/  IADD3 R20, P0, R8, R4, RZ ;  /* 0x0000000408147210 */ /* 0x000fc80007f1e0ff */
[----:B------:R-:W-:Y:S02]  /*2350*/  IADD3.X R21, R9, R73, R5, P0, !PT ;  /* 0x0000004909157210 */ /* 0x000fe400007fe405 */
[----:B------:R-:W-:Y:S01]  /*2360*/  LEA R6, P0, R68, UR4, 0x1 ;  /* 0x0000000444067c11 */ /* 0x000fe2000f8008ff */
[----:B------:R-:W-:-:S03]  /*2370*/  IMAD.WIDE.U32 R20, R2, R72, R20 ;  /* 0x0000004802147225 */ /* 0x000fc600078e0014 */
[----:B------:R-:W-:Y:S02]  /*2380*/  LEA.HI.X R7, R68, UR5, R7, 0x1, P0 ;  /* 0x0000000544077c11 */ /* 0x000fe400080f0c07 */
[----:B------:R-:W-:-:S04]  /*2390*/  ISETP.GT.AND P0, PT, R3, 0x1, PT ;  /* 0x000000010300780c */ /* 0x000fc80003f04270 */
[----:B------:R-:W-:Y:S01]  /*23a0*/  ISETP.GT.AND P3, PT, R0, RZ, P0 ;  /* 0x000000ff0000720c */ /* 0x000fe20000764270 */
[----:B--2---:R-:W-:-:S04]  /*23b0*/  IMAD.U32 R4, R19, 0x10000, RZ ;  /* 0x0001000013047824 */ /* 0x004fc800078e00ff */
[----:B------:R-:W-:Y:S01]  /*23c0*/  FMUL R5, R4, R57 ;  /* 0x0000003904057220 */ /* 0x000fe20000400000 */
[----:B------:R-:W-:-:S03]  /*23d0*/  LEA R4, P4, R20, R78, 0x1 ;  /* 0x0000004e14047211 */ /* 0x000fc600078808ff */
[----:B------:R-:W-:-:S05]  /*23e0*/  FFMA R5, R24, R56, R5 ;  /* 0x0000003818057223 */ /* 0x000fca0000000005 */
[----:B------:R-:W-:Y:S01]  /*23f0*/  F2FP.BF16.F32.PACK_AB R12, RZ, R5 ;  /* 0x00000005ff0c723e */ /* 0x000fe200000010ff */
[----:B------:R-:W-:-:S03]  /*2400*/  IMAD.IADD R5, R69, 0x1, R21 ;  /* 0x0000000145057824 */ /* 0x000fc600078e0215 */
[----:B------:R-:W-:Y:S01]  /*2410*/  PRMT R13, R12, 0x7610, R13 ;  /* 0x000076100c0d7816 */ /* 0x000fe2000000000d */
[----:B------:R-:W-:Y:S01]  /*2420*/  IMAD.SHL.U32 R12, R76, 0x8, RZ ;  /* 0x000000084c0c7824 */ /* 0x000fe200078e00ff */
[----:B------:R-:W-:-:S03]  /*2430*/  LEA.HI.X R5, R20, R79, R5, 0x1, P4 ;  /* 0x0000004f14057211 */ /* 0x000fc600020f0c05 */
[----:B------:R0:W-:Y:S02]  /*2440*/  @P1 STG.E.U16 desc[UR36][R6.64], R13 ;  /* 0x0000000d06001986 */ /* 0x0001e4000c101524 */
[----:B0-----:R-:W-:Y:S01]  /*2450*/  SHF.L.U64.HI R13, R76, 0x3, R77 ;  /* 0x000000034c0d7819 */ /* 0x001fe2000001024d */
[----:B------:R-:W-:Y:S06]  /*2460*/  @!P3 BRA `(.L_x_36) ;  /* 0x000000000004b947 */ /* 0x000fec0003800000 */
[----:B------:R0:W5:Y:S02]  /*2470*/  LDG.E.LTC128B.U16 R19, desc[UR36][R4.64+0x2] ;  /* 0x0000022404137981 */ /* 0x000164000c1e1520 */
.L_x_36:
[----:B------:R-:W-:Y:S05]  /*2480*/  BSYNC B1 ;  /* 0x0000000000017941 */ /* 0x000fea0003800000 */
.L_x_35:
[----:B------:R-:W-:Y:S01]  /*2490*/  IMAD.WIDE.U32 R66, R66, R76, R12 ;  /* 0x0000004c42427225 */ /* 0x000fe200078e000c */
[----:B------:R-:W-:-:S03]  /*24a0*/  ISETP.GT.AND P2, PT, R0, 0x8, P2 ;  /* 0x000000080000780c */ /* 0x000fc60001744270 */
[----:B-----5:R-:W-:Y:S01]  /*24b0*/  IMAD.U32 R20, R19, 0x10000, RZ ;  /* 0x0001000013147824 */ /* 0x020fe200078e00ff */
[----:B------:R-:W-:Y:S01]  /*24c0*/  IADD3 R10, P1, R10, R66, RZ ;  /* 0x000000420a0a7210 */ /* 0x000fe20007f3e0ff */
[----:B------:R-:W-:Y:S02]  /*24d0*/  IMAD.IADD R73, R73, 0x1, R67 ;  /* 0x0000000149497824 */ /* 0x000fe400078e0243 */
[----:B------:R-:W-:Y:S02]  /*24e0*/  FMUL R20, R20, R57 ;  /* 0x0000003914147220 */ /* 0x000fe40000400000 */
[----:B------:R-:W-:Y:S01]  /*24f0*/  IMAD.X R11, R73, 0x1, R11, P1 ;  /* 0x00000001490b7824 */ /* 0x000fe200008e060b */
[----:B------:R-:W-:Y:S01]  /*2500*/  LEA R12, P1, R10, R78, 0x1 ;  /* 0x0000004e0a0c7211 */ /* 0x000fe200078208ff */
[----:B------:R-:W-:-:S03]  /*2510*/  FFMA R20, R25, R56, R20 ;  /* 0x0000003819147223 */ /* 0x000fc60000000014 */
[----:B------:R-:W-:Y:S02]  /*2520*/  LEA.HI.X R13, R10, R79, R11, 0x1, P1 ;  /* 0x0000004f0a0d7211 */ /* 0x000fe400008f0c0b */
[----:B------:R-:W-:-:S05]  /*2530*/  F2FP.BF16.F32.PACK_AB R20, RZ, R20 ;  /* 0x00000014ff14723e */ /* 0x000fca00000010ff */
[----:B------:R1:W-:Y:S04]  /*2540*/  @P3 STG.E.U16 desc[UR36][R6.64+0x2], R20 ;  /* 0x0000021406003986 */ /* 0x0003e8000c101524 */
[----:B------:R-:W2:Y:S01]  /*2550*/  @P2 LDG.E.LTC128B.U16 R19, desc[UR36][R12.64] ;  /* 0x000000240c132981 */ /* 0x000ea2000c1e1520 */
[----:B------:R-:W-:Y:S01]  /*2560*/  IADD3 R14, P1, P3, R8, R66, R14 ;  /* 0x00000042080e7210 */ /* 0x000fe20007b3e00e */
[----:B------:R-:W-:Y:S01]  /*2570*/  BSSY B1, `(.L_x_37) ;  /* 0x0000011000017945 */ /* 0x000fe20003800000 */
[C---:B------:R-:W-:Y:S02]  /*2580*/  SHF.L.U64.HI R11, R74.reuse, 0x4, R75 ;  /* 0x000000044a0b7819 */ /* 0x040fe4000001024b */
[----:B------:R-:W-:Y:S02]  /*2590*/  IADD3.X R15, R9, R73, R15, P1, P3 ;  /* 0x00000049090f7210 */ /* 0x000fe40000fe640f */
[----:B------:R-:W-:-:S02]  /*25a0*/  LEA R10, P1, R74, R6, 0x4 ;  /* 0x000000064a0a7211 */ /* 0x000fc400078220ff */
[----:B------:R-:W-:Y:S01]  /*25b0*/  ISETP.GT.AND P0, PT, R0, 0x8, P0 ;  /* 0x000000080000780c */ /* 0x000fe20000704270 */
[----:B------:R-:W-:-:S04]  /*25c0*/  IMAD.WIDE.U32 R14, R2, R72, R14 ;  /* 0x00000048020e7225 */ /* 0x000fc800078e000e */
[----:B------:R-:W-:Y:S02]  /*25d0*/  IMAD.X R11, R11, 0x1, R7, P1 ;  /* 0x000000010b0b7824 */ /* 0x000fe400008e0607 */
[----:B------:R-:W-:Y:S02]  /*25e0*/  IMAD.IADD R2, R69, 0x1, R15 ;  /* 0x0000000145027824 */ /* 0x000fe400078e020f */
[----:B--2---:R-:W-:-:S04]  /*25f0*/  IMAD.U32 R8, R19, 0x10000, RZ ;  /* 0x0001000013087824 */ /* 0x004fc800078e00ff */
[----:B------:R-:W-:Y:S01]  /*2600*/  FMUL R9, R8, R57 ;  /* 0x0000003908097220 */ /* 0x000fe20000400000 */
[----:B------:R-:W-:-:S03]  /*2610*/  LEA R8, P3, R14, R78, 0x1 ;  /* 0x0000004e0e087211 */ /* 0x000fc600078608ff */
[----:B------:R-:W-:-:S05]  /*2620*/  FFMA R9, R26, R56, R9 ;  /* 0x000000381a097223 */ /* 0x000fca0000000009 */
[----:B------:R-:W-:Y:S02]  /*2630*/  F2FP.BF16.F32.PACK_AB R12, RZ, R9 ;  /* 0x00000009ff0c723e */ /* 0x000fe400000010ff */
[----:B------:R-:W-:-:S03]  /*2640*/  LEA.HI.X R9, R14, R79, R2, 0x1, P3 ;  /* 0x0000004f0e097211 */ /* 0x000fc600018f0c02 */
[----:B------:R1:W-:Y:S01]  /*2650*/  @P2 STG.E.U16 desc[UR36][R10.64], R12 ;  /* 0x0000000c0a002986 */ /* 0x0003e2000c101524 */
[----:B------:R-:W-:Y:S05]  /*2660*/  @!P0 BRA `(.L_x_38) ;  /* 0x0000000000048947 */ /* 0x000fea0003800000 */
[----:B------:R2:W5:Y:S02]  /*2670*/  LDG.E.LTC128B.U16 R19, desc[UR36][R8.64+0x2] ;  /* 0x0000022408137981 */ /* 0x000564000c1e1520 */
.L_x_38:
[----:B------:R-:W-:Y:S05]  /*2680*/  BSYNC B1 ;  /* 0x0000000000017941 */ /* 0x000fea0003800000 */
.L_x_37:
[----:B-----5:R-:W-:Y:S01]  /*2690*/  IMAD.U32 R2, R19, 0x10000, RZ ;  /* 0x0001000013027824 */ /* 0x020fe200078e00ff */
[----:B------:R-:W-:Y:S01]  /*26a0*/  ISETP.GT.AND P1, PT, R3, 0x8, PT ;  /* 0x000000080300780c */ /* 0x000fe20003f24270 */
[----:B------:R-:W-:Y:S02]  /*26b0*/  BSSY B1, `(.L_x_39) ;  /* 0x0000008000017945 */ /* 0x000fe40003800000 */
[----:B------:R-:W-:Y:S01]  /*26c0*/  FMUL R2, R2, R57 ;  /* 0x0000003902027220 */ /* 0x000fe20000400000 */
[----:B------:R-:W-:-:S03]  /*26d0*/  ISETP.GT.AND P2, PT, R0, RZ, P1 ;  /* 0x000000ff0000720c */ /* 0x000fc60000f44270 */
[----:B------:R-:W-:-:S05]  /*26e0*/  FFMA R2, R27, R56, R2 ;  /* 0x000000381b027223 */ /* 0x000fca0000000002 */
[----:B------:R-:W-:-:S05]  /*26f0*/  F2FP.BF16.F32.PACK_AB R2, RZ, R2 ;  /* 0x00000002ff02723e */ /* 0x000fca00000010ff */
[----:B------:R3:W-:Y:S01]  /*2700*/  @P0 STG.E.U16 desc[UR36][R10.64+0x2], R2 ;  /* 0x000002020a000986 */ /* 0x0007e2000c101524 */
[----:B------:R-:W-:Y:S05]  /*2710*/  @!P2 BRA `(.L_x_40) ;  /* 0x000000000004a947 */ /* 0x000fea0003800000 */
[----:B------:R4:W5:Y:S02]  /*2720*/  LDG.E.LTC128B.U16 R19, desc[UR36][R4.64+0x10] ;  /* 0x0000102404137981 */ /* 0x000964000c1e1520 */
.L_x_40:
[----:B------:R-:W-:Y:S05]  /*2730*/  BSYNC B1 ;  /* 0x0000000000017941 */ /* 0x000fea0003800000 */
.L_x_39:
[----:B---3-5:R-:W-:Y:S01]  /*2740*/  IMAD.U32 R2, R19, 0x10000, RZ ;  /* 0x0001000013027824 */ /* 0x028fe200078e00ff */
        /* <DEDUP_REMOVED lines=9> */
.L_x_42:
[----:B------:R-:W-:Y:S05]  /*27e0*/  BSYNC B1 ;  /* 0x0000000000017941 */ /* 0x000fea0003800000 */
.L_x_41:
[----:B-----5:R-:W-:Y:S01]  /*27f0*/  IMAD.U32 R2, R19, 0x10000, RZ ;  /* 0x0001000013027824 */ /* 0x020fe200078e00ff */
[----:B------:R-:W-:Y:S01]  /*2800*/  ISETP.GT.AND P1, PT, R0, 0x8, P1 ;  /* 0x000000080000780c */ /* 0x000fe20000f24270 */
[----:B------:R-:W-:Y:S02]  /*2810*/  BSSY B1, `(.L_x_43) ;  /* 0x0000007000017945 */ /* 0x000fe40003800000 */
[----:B------:R-:W-:-:S04]  /*2820*/  FMUL R2, R2, R57 ;  /* 0x0000003902027220 */ /* 0x000fc80000400000 */
[----:B------:R-:W-:-:S05]  /*2830*/  FFMA R2, R29, R56, R2 ;  /* 0x000000381d027223 */ /* 0x000fca0000000002 */
[----:B------:R-:W-:-:S05]  /*2840*/  F2FP.BF16.F32.PACK_AB R2, RZ, R2 ;  /* 0x00000002ff02723e */ /* 0x000fca00000010ff */
[----:B------:R0:W-:Y:S01]  /*2850*/  @P3 STG.E.U16 desc[UR36][R6.64+0x12], R2 ;  /* 0x0000120206003986 */ /* 0x0001e2000c101524 */
[----:B------:R-:W-:Y:S05]  /*2860*/  @!P1 BRA `(.L_x_44) ;  /* 0x0000000000049947 */ /* 0x000fea0003800000 */
[----:B------:R0:W5:Y:S02]  /*2870*/  LDG.E.LTC128B.U16 R19, desc[UR36][R8.64+0x10] ;  /* 0x0000102408137981 */ /* 0x000164000c1e1520 */
.L_x_44:
[----:B------:R-:W-:Y:S05]  /*2880*/  BSYNC B1 ;  /* 0x0000000000017941 */ /* 0x000fea0003800000 */
.L_x_43:
[----:B0----5:R-:W-:Y:S01]  /*2890*/  IMAD.U32 R2, R19, 0x10000, RZ ;  /* 0x0001000013027824 */ /* 0x021fe200078e00ff */
[----:B------:R-:W-:Y:S01]  /*28a0*/  ISETP.GT.AND P0, PT, R0, 0x8, P0 ;  /* 0x000000080000780c */ /* 0x000fe20000704270 */
[----:B------:R-:W-:Y:S02]  /*28b0*/  BSSY B1, `(.L_x_45) ;  /* 0x0000007000017945 */ /* 0x000fe40003800000 */
[----:B---3--:R-:W-:-:S04]  /*28c0*/  FMUL R13, R2, R57 ;  /* 0x00000039020d7220 */ /* 0x008fc80000400000 */
[----:B------:R-:W-:-:S05]  /*28d0*/  FFMA R13, R30, R56, R13 ;  /* 0x000000381e0d7223 */ /* 0x000fca000000000d */
[----:B------:R-:W-:-:S05]  /*28e0*/  F2FP.BF16.F32.PACK_AB R13, RZ, R13 ;  /* 0x0000000dff0d723e */ /* 0x000fca00000010ff */
[----:B------:R0:W-:Y:S01]  /*28f0*/  @P1 STG.E.U16 desc[UR36][R10.64+0x10], R13 ;  /* 0x0000100d0a001986 */ /* 0x0001e2000c101524 */
[----:B------:R-:W-:Y:S05]  /*2900*/  @!P0 BRA `(.L_x_46) ;  /* 0x0000000000048947 */ /* 0x000fea0003800000 */
[----:B------:R3:W5:Y:S02]  /*2910*/  LDG.E.LTC128B.U16 R19, desc[UR36][R8.64+0x12] ;  /* 0x0000122408137981 */ /* 0x000764000c1e1520 */
.L_x_46:
[----:B------:R-:W-:Y:S05]  /*2920*/  BSYNC B1 ;  /* 0x0000000000017941 */ /* 0x000fea0003800000 */
.L_x_45:
        /* <DEDUP_REMOVED lines=10> */
.L_x_48:
[----:B------:R-:W-:Y:S05]  /*29d0*/  BSYNC B1 ;  /* 0x0000000000017941 */ /* 0x000fea0003800000 */
.L_x_47:
[----:B0----5:R-:W-:Y:S01]  /*29e0*/  IMAD.U32 R2, R19, 0x10000, RZ ;  /* 0x0001000013027824 */ /* 0x021fe200078e00ff */
        /* <DEDUP_REMOVED lines=9> */
.L_x_50:
[----:B------:R-:W-:Y:S05]  /*2a80*/  BSYNC B1 ;  /* 0x0000000000017941 */ /* 0x000fea0003800000 */
.L_x_49:
        /* <DEDUP_REMOVED lines=9> */
.L_x_52:
[----:B------:R-:W-:Y:S05]  /*2b20*/  BSYNC B1 ;  /* 0x0000000000017941 */ /* 0x000fea0003800000 */
.L_x_51:
[----:B0----5:R-:W-:Y:S01]  /*2b30*/  IMAD.U32 R2, R19, 0x10000, RZ ;  /* 0x0001000013027824 */ /* 0x021fe200078e00ff */
        /* <DEDUP_REMOVED lines=8> */
.L_x_54:
[----:B------:R-:W-:Y:S05]  /*2bc0*/  BSYNC B1 ;  /* 0x0000000000017941 */ /* 0x000fea0003800000 */
.L_x_53:
        /* <DEDUP_REMOVED lines=10> */
.L_x_56:
[----:B------:R-:W-:Y:S05]  /*2c70*/  BSYNC B1 ;  /* 0x0000000000017941 */ /* 0x000fea0003800000 */
.L_x_55:
        /* <DEDUP_REMOVED lines=10> */
.L_x_58:
[----:B------:R-:W-:Y:S05]  /*2d20*/  BSYNC B1 ;  /* 0x0000000000017941 */ /* 0x000fea0003800000 */
.L_x_57:
        /* <DEDUP_REMOVED lines=9> */
.L_x_60:
[----:B------:R-:W-:Y:S05]  /*2dc0*/  BSYNC B1 ;  /* 0x0000000000017941 */ /* 0x000fea0003800000 */
.L_x_59:
        /* <DEDUP_REMOVED lines=9> */
.L_x_62:
[----:B------:R-:W-:Y:S05]  /*2e60*/  BSYNC B1 ;  /* 0x0000000000017941 */ /* 0x000fea0003800000 */
.L_x_61:
        /* <DEDUP_REMOVED lines=10> */
.L_x_64:
[----:B------:R-:W-:Y:S05]  /*2f10*/  BSYNC B1 ;  /* 0x0000000000017941 */ /* 0x000fea0003800000 */
.L_x_63:
        /* <DEDUP_REMOVED lines=10> */
.L_x_66:
[----:B------:R-:W-:Y:S05]  /*2fc0*/  BSYNC B1 ;  /* 0x0000000000017941 */ /* 0x000fea0003800000 */
.L_x_65:
        /* <DEDUP_REMOVED lines=9> */
.L_x_68:
[----:B------:R-:W-:Y:S05]  /*3060*/  BSYNC B1 ;  /* 0x0000000000017941 */ /* 0x000fea0003800000 */
.L_x_67:
        /* <DEDUP_REMOVED lines=9> */
.L_x_70:
[----:B------:R-:W-:Y:S05]  /*3100*/  BSYNC B1 ;  /* 0x0000000000017941 */ /* 0x000fea0003800000 */
.L_x_69:
        /* <DEDUP_REMOVED lines=10> */
.L_x_72:
[----:B------:R-:W-:Y:S05]  /*31b0*/  BSYNC B1 ;  /* 0x0000000000017941 */ /* 0x000fea0003800000 */
.L_x_71:
        /* <DEDUP_REMOVED lines=10> */
.L_x_74:
[----:B------:R-:W-:Y:S05]  /*3260*/  BSYNC B1 ;  /* 0x0000000000017941 */ /* 0x000fea0003800000 */
.L_x_73:
        /* <DEDUP_REMOVED lines=9> */
.L_x_76:
[----:B------:R-:W-:Y:S05]  /*3300*/  BSYNC B1 ;  /* 0x0000000000017941 */ /* 0x000fea0003800000 */
.L_x_75:
        /* <DEDUP_REMOVED lines=9> */
.L_x_78:
[----:B------:R-:W-:Y:S05]  /*33a0*/  BSYNC B1 ;  /* 0x0000000000017941 */ /* 0x000fea0003800000 */
.L_x_77:
        /* <DEDUP_REMOVED lines=10> */
.L_x_80:
[----:B------:R-:W-:Y:S05]  /*3450*/  BSYNC B1 ;  /* 0x0000000000017941 */ /* 0x000fea0003800000 */
.L_x_79:
        /* <DEDUP_REMOVED lines=10> */
.L_x_82:
[----:B------:R-:W-:Y:S05]  /*3500*/  BSYNC B1 ;  /* 0x0000000000017941 */ /* 0x000fea0003800000 */
.L_x_81:
        /* <DEDUP_REMOVED lines=9> */
.L_x_84:
[----:B------:R-:W-:Y:S05]  /*35a0*/  BSYNC B1 ;  /* 0x0000000000017941 */ /* 0x000fea0003800000 */
.L_x_83:
        /* <DEDUP_REMOVED lines=9> */
.L_x_86:
[----:B------:R-:W-:Y:S05]  /*3640*/  BSYNC B1 ;  /* 0x0000000000017941 */ /* 0x000fea0003800000 */
.L_x_85:
        /* <DEDUP_REMOVED lines=10> */
.L_x_88:
[----:B------:R-:W-:Y:S05]  /*36f0*/  BSYNC B1 ;  /* 0x0000000000017941 */ /* 0x000fea0003800000 */
.L_x_87:
[----:B0----5:R-:W-:Y:S01]  /*3700*/  IMAD.U32 R2, R19, 0x10000, RZ ;  /* 0x0001000013027824 */ /* 0x021fe200078e00ff */
[----:B------:R-:W-:Y:S01]  /*3710*/  ISETP.GT.AND P0, PT, R3, 0x39, PT ;  /* 0x000000390300780c */ /* 0x000fe20003f04270 */
[----:B------:R-:W-:Y:S01]  /*3720*/  @P2 IMAD.MOV.U32 R3, RZ, RZ, R7 ;  /* 0x000000ffff032224 */ /* 0x000fe200078e0007 */
[----:B------:R-:W-:Y:S01]  /*3730*/  BSSY B1, `(.L_x_89) ;  /* 0x0000009000017945 */ /* 0x000fe20003800000 */
[----:B------:R-:W-:Y:S01]  /*3740*/  FMUL R13, R2, R57 ;  /* 0x00000039020d7220 */ /* 0x000fe20000400000 */
[----:B------:R-:W-:Y:S01]  /*3750*/  @P2 IMAD.MOV.U32 R2, RZ, RZ, R6 ;  /* 0x000000ffff022224 */ /* 0x000fe200078e0006 */
[----:B------:R-:W-:Y:S02]  /*3760*/  ISETP.GT.AND P3, PT, R0, RZ, P0 ;  /* 0x000000ff0000720c */ /* 0x000fe40000764270 */
[----:B------:R-:W-:-:S05]  /*3770*/  FFMA R13, R52, R56, R13 ;  /* 0x00000038340d7223 */ /* 0x000fca000000000d */
[----:B------:R-:W-:-:S05]  /*3780*/  F2FP.BF16.F32.PACK_AB R13, RZ, R13 ;  /* 0x0000000dff0d723e */ /* 0x000fca00000010ff */
[----:B------:R0:W-:Y:S01]  /*3790*/  @P2 STG.E.U16 desc[UR36][R2.64+0x70], R13 ;  /* 0x0000700d02002986 */ /* 0x0001e2000c101524 */
[----:B------:R-:W-:Y:S05]  /*37a0*/  @!P3 BRA `(.L_x_90) ;  /* 0x000000000004b947 */ /* 0x000fea0003800000 */
[----:B------:R0:W5:Y:S02]  /*37b0*/  LDG.E.LTC128B.U16 R19, desc[UR36][R4.64+0x72] ;  /* 0x0000722404137981 */ /* 0x000164000c1e1520 */
.L_x_90:
[----:B------:R-:W-:Y:S05]  /*37c0*/  BSYNC B1 ;  /* 0x0000000000017941 */ /* 0x000fea0003800000 */
.L_x_89:
        /* <DEDUP_REMOVED lines=9> */
.L_x_92:
[----:B------:R-:W-:Y:S05]  /*3860*/  BSYNC B1 ;  /* 0x0000000000017941 */ /* 0x000fea0003800000 */
.L_x_91:
[----:B0----5:R-:W-:Y:S01]  /*3870*/  IMAD.U32 R2, R19, 0x10000, RZ ;  /* 0x0001000013027824 */ /* 0x021fe200078e00ff */
[----:B------:R-:W-:Y:S01]  /*3880*/  ISETP.GT.AND P0, PT, R0, 0x8, P0 ;  /* 0x000000080000780c */ /* 0x000fe20000704270 */
[----:B------:R-:W-:Y:S02]  /*3890*/  BSSY B1, `(.L_x_93) ;  /* 0x000000a000017945 */ /* 0x000fe40003800000 */
[----:B------:R-:W-:Y:S01]  /*38a0*/  FMUL R3, R2, R57 ;  /* 0x0000003902037220 */ /* 0x000fe20000400000 */
[----:B------:R-:W-:-:S03]  /*38b0*/  @P1 IMAD.MOV.U32 R2, RZ, RZ, R10 ;  /* 0x000000ffff021224 */ /* 0x000fc600078e000a */
[----:B------:R-:W-:-:S05]  /*38c0*/  FFMA R3, R54, R56, R3 ;  /* 0x0000003836037223 */ /* 0x000fca0000000003 */
[----:B------:R-:W-:-:S04]  /*38d0*/  F2FP.BF16.F32.PACK_AB R3, RZ, R3 ;  /* 0x00000003ff03723e */ /* 0x000fc800000010ff */
[----:B----4-:R-:W-:Y:S01]  /*38e0*/  PRMT R4, R3, 0x7610, R4 ;  /* 0x0000761003047816 */ /* 0x010fe20000000004 */
[----:B------:R-:W-:-:S05]  /*38f0*/  @P1 IMAD.MOV.U32 R3, RZ, RZ, R11 ;  /* 0x000000ffff031224 */ /* 0x000fca00078e000b */
[----:B------:R0:W-:Y:S01]  /*3900*/  @P1 STG.E.U16 desc[UR36][R2.64+0x70], R4 ;  /* 0x0000700402001986 */ /* 0x0001e2000c101524 */
[----:B------:R-:W-:Y:S05]  /*3910*/  @!P0 BRA `(.L_x_94) ;  /* 0x0000000000048947 */ /* 0x000fea0003800000 */
[----:B------:R4:W5:Y:S02]  /*3920*/  LDG.E.LTC128B.U16 R19, desc[UR36][R8.64+0x72] ;  /* 0x0000722408137981 */ /* 0x000964000c1e1520 */
.L_x_94:
[----:B------:R-:W-:Y:S05]  /*3930*/  BSYNC B1 ;  /* 0x0000000000017941 */ /* 0x000fea0003800000 */
.L_x_93:
[----:B------:R-:W-:Y:S05]  /*3940*/  @!P0 BRA `(.L_x_95) ;  /* 0x0000000800a88947 */ /* 0x000fea0003800000 */
[----:B-----5:R-:W-:-:S04]  /*3950*/  IMAD.U32 R0, R19, 0x10000, RZ ;  /* 0x0001000013007824 */ /* 0x020fc800078e00ff */
[----:B------:R-:W-:-:S04]  /*3960*/  FMUL R0, R0, R57 ;  /* 0x0000003900007220 */ /* 0x000fc80000400000 */
[----:B------:R-:W-:-:S05]  /*3970*/  FFMA R0, R55, R56, R0 ;  /* 0x0000003837007223 */ /* 0x000fca0000000000 */
[----:B------:R-:W-:-:S05]  /*3980*/  F2FP.BF16.F32.PACK_AB R0, RZ, R0 ;  /* 0x00000000ff00723e */ /* 0x000fca00000010ff */
[----:B------:R0:W-:Y:S01]  /*3990*/  STG.E.U16 desc[UR36][R10.64+0x72], R0 ;  /* 0x000072000a007986 */ /* 0x0001e2000c101524 */
[----:B------:R-:W-:Y:S05]  /*39a0*/  BRA `(.L_x_95) ;  /* 0x0000000800907947 */ /* 0x000fea0003800000 */
.L_x_34:
[----:B------:R-:W-:Y:S01]  /*39b0*/  ISETP.GT.AND P0, PT, R3, 0x1, PT ;  /* 0x000000010300780c */ /* 0x000fe20003f04270 */
[----:B------:R-:W-:Y:S01]  /*39c0*/  ULDC.64 UR4, c[0x0][0x5c0] ;  /* 0x0001700000047ab9 */ /* 0x000fe20000000a00 */
[-C--:B------:R-:W-:Y:S01]  /*39d0*/  FMUL R24, R24, R56.reuse ;  /* 0x0000003818187220 */ /* 0x080fe20000400000 */
[-C--:B------:R-:W-:Y:S01]  /*39e0*/  FMUL R25, R25, R56.reuse ;  /* 0x0000003819197220 */ /* 0x080fe20000400000 */
[----:B------:R-:W-:Y:S01]  /*39f0*/  ISETP.GT.AND P3, PT, R0, RZ, P0 ;  /* 0x000000ff0000720c */ /* 0x000fe20000764270 */
[-C--:B------:R-:W-:Y:S01]  /*3a00*/  FMUL R26, R26, R56.reuse ;  /* 0x000000381a1a7220 */ /* 0x080fe20000400000 */
[----:B------:R-:W-:Y:S01]  /*3a10*/  LEA R4, P4, R68, UR4, 0x1 ;  /* 0x0000000444047c11 */ /* 0x000fe2000f8808ff */
[----:B------:R-:W-:Y:S01]  /*3a20*/  FMUL R27, R27, R56 ;  /* 0x000000381b1b7220 */ /* 0x000fe20000400000 */
[----:B------:R-:W-:Y:S01]  /*3a30*/  F2FP.BF16.F32.PACK_AB R24, RZ, R24 ;  /* 0x00000018ff18723e */ /* 0x000fe200000010ff */
[-C--:B------:R-:W-:Y:S01]  /*3a40*/  FMUL R28, R28, R56.reuse ;  /* 0x000000381c1c7220 */ /* 0x080fe20000400000 */
[----:B------:R-:W-:Y:S01]  /*3a50*/  LEA.HI.X R5, R68, UR5, R7, 0x1, P4 ;  /* 0x0000000544057c11 */ /* 0x000fe2000a0f0c07 */
[-C--:B------:R-:W-:Y:S01]  /*3a60*/  FMUL R29, R29, R56.reuse ;  /* 0x000000381d1d7220 */ /* 0x080fe20000400000 */
[----:B------:R-:W-:Y:S01]  /*3a70*/  F2FP.BF16.F32.PACK_AB R25, RZ, R25 ;  /* 0x00000019ff19723e */ /* 0x000fe200000010ff */
[-C--:B------:R-:W-:Y:S01]  /*3a80*/  FMUL R30, R30, R56.reuse ;  /* 0x000000381e1e7220 */ /* 0x080fe20000400000 */
[----:B------:R-:W-:Y:S01]  /*3a90*/  SHF.L.U64.HI R75, R74, 0x4, R75 ;  /* 0x000000044a4b7819 */ /* 0x000fe2000001024b */
[----:B------:R-:W-:Y:S01]  /*3aa0*/  @P1 STG.E.U16 desc[UR36][R4.64], R24 ;  /* 0x0000001804001986 */ /* 0x000fe2000c101524 */
[----:B------:R-:W-:Y:S01]  /*3ab0*/  ISETP.GT.AND P1, PT, R3, 0x8, PT ;  /* 0x000000080300780c */ /* 0x000fe20003f24270 */
[----:B------:R-:W-:Y:S01]  /*3ac0*/  FMUL R31, R31, R56 ;  /* 0x000000381f1f7220 */ /* 0x000fe20000400000 */
[----:B------:R-:W-:Y:S01]  /*3ad0*/  ISETP.GT.AND P4, PT, R0, 0x8, P0 ;  /* 0x000000080000780c */ /* 0x000fe20000784270 */
[----:B------:R-:W-:Y:S01]  /*3ae0*/  @P3 STG.E.U16 desc[UR36][R4.64+0x2], R25 ;  /* 0x0000021904003986 */ /* 0x000fe2000c101524 */
[----:B------:R-:W-:Y:S01]  /*3af0*/  LEA R6, P3, R74, R4, 0x4 ;  /* 0x000000044a067211 */ /* 0x000fe200078620ff */
[-C--:B------:R-:W-:Y:S01]  /*3b00*/  FMUL R32, R32, R56.reuse ;  /* 0x0000003820207220 */ /* 0x080fe20000400000 */
[C---:B------:R-:W-:Y:S01]  /*3b10*/  ISETP.GT.AND P2, PT, R0.reuse, 0x8, P2 ;  /* 0x000000080000780c */ /* 0x040fe20001744270 */
[-C--:B------:R-:W-:Y:S01]  /*3b20*/  FMUL R33, R33, R56.reuse ;  /* 0x0000003821217220 */ /* 0x080fe20000400000 */
[----:B------:R-:W-:Y:S01]  /*3b30*/  ISETP.GT.AND P0, PT, R3, 0x9, PT ;  /* 0x000000090300780c */ /* 0x000fe20003f04270 */
[----:B------:R-:W-:Y:S01]  /*3b40*/  IMAD.X R7, R75, 0x1, R5, P3 ;  /* 0x000000014b077824 */ /* 0x000fe200018e0605 */
[----:B------:R-:W-:Y:S01]  /*3b50*/  ISETP.GT.AND P5, PT, R0, RZ, P1 ;  /* 0x000000ff0000720c */ /* 0x000fe20000fa4270 */
[-C--:B------:R-:W-:Y:S01]  /*3b60*/  FMUL R34, R34, R56.reuse ;  /* 0x0000003822227220 */ /* 0x080fe20000400000 */
[----:B------:R-:W-:Y:S01]  /*3b70*/  ISETP.GT.AND P3, PT, R0, RZ, P0 ;  /* 0x000000ff0000720c */ /* 0x000fe20000764270 */
[----:B------:R-:W-:Y:S01]  /*3b80*/  FMUL R35, R35, R56 ;  /* 0x0000003823237220 */ /* 0x000fe20000400000 */
[----:B------:R-:W-:Y:S01]  /*3b90*/  F2FP.BF16.F32.PACK_AB R26, RZ, R26 ;  /* 0x0000001aff1a723e */ /* 0x000fe200000010ff */
[-C--:B------:R-:W-:Y:S01]  /*3ba0*/  FMUL R36, R36, R56.reuse ;  /* 0x0000003824247220 */ /* 0x080fe20000400000 */
[----:B------:R-:W-:Y:S01]  /*3bb0*/  F2FP.BF16.F32.PACK_AB R27, RZ, R27 ;  /* 0x0000001bff1b723e */ /* 0x000fe200000010ff */
[----:B------:R-:W-:Y:S01]  /*3bc0*/  FMUL R37, R37, R56 ;  /* 0x0000003825257220 */ /* 0x000fe20000400000 */
[----:B------:R-:W-:Y:S01]  /*3bd0*/  F2FP.BF16.F32.PACK_AB R28, RZ, R28 ;  /* 0x0000001cff1c723e */ /* 0x000fe200000010ff */
[----:B------:R-:W-:Y:S01]  /*3be0*/  @P2 STG.E.U16 desc[UR36][R6.64], R26 ;  /* 0x0000001a06002986 */ /* 0x000fe2000c101524 */
[----:B------:R-:W-:Y:S01]  /*3bf0*/  F2FP.BF16.F32.PACK_AB R29, RZ, R29 ;  /* 0x0000001dff1d723e */ /* 0x000fe200000010ff */
[-C--:B------:R-:W-:Y:S01]  /*3c00*/  FMUL R38, R38, R56.reuse ;  /* 0x0000003826267220 */ /* 0x080fe20000400000 */
[C---:B------:R-:W-:Y:S01]  /*3c10*/  ISETP.GT.AND P2, PT, R0.reuse, 0x8, P1 ;  /* 0x000000080000780c */ /* 0x040fe20000f44270 */
[----:B------:R-:W-:Y:S01]  /*3c20*/  @P4 STG.E.U16 desc[UR36][R6.64+0x2], R27 ;  /* 0x0000021b06004986 */ /* 0x000fe2000c101524 */
[----:B------:R-:W-:Y:S01]  /*3c30*/  ISETP.GT.AND P1, PT, R3, 0x10, PT ;  /* 0x000000100300780c */ /* 0x000fe20003f24270 */
[----:B------:R-:W-:Y:S01]  /*3c40*/  FMUL R39, R39, R56 ;  /* 0x0000003827277220 */ /* 0x000fe20000400000 */
[----:B------:R-:W-:Y:S01]  /*3c50*/  F2FP.BF16.F32.PACK_AB R30, RZ, R30 ;  /* 0x0000001eff1e723e */ /* 0x000fe200000010ff */
[----:B------:R-:W-:Y:S01]  /*3c60*/  @P5 STG.E.U16 desc[UR36][R4.64+0x10], R28 ;  /* 0x0000101c04005986 */ /* 0x000fe2000c101524 */
[----:B------:R-:W-:Y:S01]  /*3c70*/  ISETP.GT.AND P4, PT, R0, RZ, P1 ;  /* 0x000000ff0000720c */ /* 0x000fe20000f84270 */
[-C--:B------:R-:W-:Y:S01]  /*3c80*/  FMUL R40, R40, R56.reuse ;  /* 0x0000003828287220 */ /* 0x080fe20000400000 */
[----:B------:R-:W-:Y:S01]  /*3c90*/  F2FP.BF16.F32.PACK_AB R31, RZ, R31 ;  /* 0x0000001fff1f723e */ /* 0x000fe200000010ff */
[----:B------:R-:W-:Y:S01]  /*3ca0*/  @P3 STG.E.U16 desc[UR36][R4.64+0x12], R29 ;  /* 0x0000121d04003986 */ /* 0x000fe2000c101524 */
[----:B------:R-:W-:Y:S01]  /*3cb0*/  ISETP.GT.AND P3, PT, R0, 0x8, P0 ;  /* 0x000000080000780c */ /* 0x000fe20000764270 */
[----:B------:R-:W-:Y:S01]  /*3cc0*/  FMUL R41, R41, R56 ;  /* 0x0000003829297220 */ /* 0x000fe20000400000 */
[----:B------:R-:W-:Y:S01]  /*3cd0*/  ISETP.GT.AND P0, PT, R3, 0x11, PT ;  /* 0x000000110300780c */ /* 0x000fe20003f04270 */
[----:B------:R-:W-:Y:S01]  /*3ce0*/  @P2 STG.E.U16 desc[UR36][R6.64+0x10], R30 ;  /* 0x0000101e06002986 */ /* 0x000fe2000c101524 */
[----:B------:R-:W-:Y:S01]  /*3cf0*/  F2FP.BF16.F32.PACK_AB R32, RZ, R32 ;  /* 0x00000020ff20723e */ /* 0x000fe200000010ff */
[-C--:B------:R-:W-:Y:S01]  /*3d00*/  FMUL R42, R42, R56.reuse ;  /* 0x000000382a2a7220 */ /* 0x080fe20000400000 */
[C---:B------:R-:W-:Y:S01]  /*3d10*/  ISETP.GT.AND P5, PT, R0.reuse, RZ, P0 ;  /* 0x000000ff0000720c */ /* 0x040fe200007a4270 */
[-C--:B------:R-:W-:Y:S01]  /*3d20*/  FMUL R43, R43, R56.reuse ;  /* 0x000000382b2b7220 */ /* 0x080fe20000400000 */
[----:B------:R-:W-:Y:S01]  /*3d30*/  ISETP.GT.AND P2, PT, R0, 0x8, P1 ;  /* 0x000000080000780c */ /* 0x000fe20000f44270 */
[-C--:B------:R-:W-:Y:S01]  /*3d40*/  FMUL R44, R44, R56.reuse ;  /* 0x000000382c2c7220 */ /* 0x080fe20000400000 */
[----:B------:R-:W-:Y:S01]  /*3d50*/  ISETP.GT.AND P1, PT, R3, 0x18, PT ;  /* 0x000000180300780c */ /* 0x000fe20003f24270 */
[-C--:B------:R-:W-:Y:S01]  /*3d60*/  FMUL R45, R45, R56.reuse ;  /* 0x000000382d2d7220 */ /* 0x080fe20000400000 */
[----:B------:R-:W-:Y:S01]  /*3d70*/  F2FP.BF16.F32.PACK_AB R33, RZ, R33 ;  /* 0x00000021ff21723e */ /* 0x000fe200000010ff */
[----:B------:R-:W-:Y:S01]  /*3d80*/  @P3 STG.E.U16 desc[UR36][R6.64+0x12], R31 ;  /* 0x0000121f06003986 */ /* 0x000fe2000c101524 */
[----:B------:R-:W-:Y:S01]  /*3d90*/  ISETP.GT.AND P3, PT, R0, 0x8, P0 ;  /* 0x000000080000780c */ /* 0x000fe20000764270 */
[-C--:B------:R-:W-:Y:S01]  /*3da0*/  FMUL R46, R46, R56.reuse ;  /* 0x000000382e2e7220 */ /* 0x080fe20000400000 */
[----:B------:R-:W-:Y:S01]  /*3db0*/  ISETP.GT.AND P0, PT, R3, 0x19, PT ;  /* 0x000000190300780c */ /* 0x000fe20003f04270 */
[----:B------:R-:W-:Y:S01]  /*3dc0*/  @P4 STG.E.U16 desc[UR36][R4.64+0x20], R32 ;  /* 0x0000202004004986 */ /* 0x000fe2000c101524 */
[C---:B------:R-:W-:Y:S01]  /*3dd0*/  ISETP.GT.AND P4, PT, R0.reuse, RZ, P1 ;  /* 0x000000ff0000720c */ /* 0x040fe20000f84270 */
[----:B------:R-:W-:Y:S01]  /*3de0*/  FMUL R47, R47, R56 ;  /* 0x000000382f2f7220 */ /* 0x000fe20000400000 */
[----:B------:R-:W-:Y:S01]  /*3df0*/  F2FP.BF16.F32.PACK_AB R34, RZ, R34 ;  /* 0x00000022ff22723e */ /* 0x000fe200000010ff */
[----:B------:R-:W-:Y:S01]  /*3e00*/  @P5 STG.E.U16 desc[UR36][R4.64+0x22], R33 ;  /* 0x0000222104005986 */ /* 0x000fe2000c101524 */
[----:B------:R-:W-:Y:S01]  /*3e10*/  ISETP.GT.AND P5, PT, R0, RZ, P0 ;  /* 0x000000ff0000720c */ /* 0x000fe200007a4270 */
[----:B------:R-:W-:Y:S01]  /*3e20*/  FMUL R48, R48, R56 ;  /* 0x0000003830307220 */ /* 0x000fe20000400000 */
[----:B------:R-:W-:Y:S01]  /*3e30*/  F2FP.BF16.F32.PACK_AB R35, RZ, R35 ;  /* 0x00000023ff23723e */ /* 0x000fe200000010ff */
[----:B------:R-:W-:Y:S01]  /*3e40*/  @P2 STG.E.U16 desc[UR36][R6.64+0x20], R34 ;  /* 0x0000202206002986 */ /* 0x000fe2000c101524 */
[----:B------:R-:W-:Y:S01]  /*3e50*/  F2FP.BF16.F32.PACK_AB R36, RZ, R36 ;  /* 0x00000024ff24723e */ /* 0x000fe200000010ff */
[-C--:B------:R-:W-:Y:S01]  /*3e60*/  FMUL R49, R49, R56.reuse ;  /* 0x0000003831317220 */ /* 0x080fe20000400000 */
[----:B------:R-:W-:Y:S01]  /*3e70*/  ISETP.GT.AND P2, PT, R0, 0x8, P1 ;  /* 0x000000080000780c */ /* 0x000fe20000f44270 */
[----:B------:R-:W-:Y:S01]  /*3e80*/  @P3 STG.E.U16 desc[UR36][R6.64+0x22], R35 ;  /* 0x0000222306003986 */ /* 0x000fe2000c101524 */
[----:B------:R-:W-:Y:S01]  /*3e90*/  ISETP.GT.AND P1, PT, R3, 0x20, PT ;  /* 0x000000200300780c */ /* 0x000fe20003f24270 */
[-C--:B------:R-:W-:Y:S01]  /*3ea0*/  FMUL R50, R50, R56.reuse ;  /* 0x0000003832327220 */ /* 0x080fe20000400000 */
[----:B------:R-:W-:Y:S01]  /*3eb0*/  F2FP.BF16.F32.PACK_AB R37, RZ, R37 ;  /* 0x00000025ff25723e */ /* 0x000fe200000010ff */
[----:B------:R-:W-:Y:S01]  /*3ec0*/  @P4 STG.E.U16 desc[UR36][R4.64+0x30], R36 ;  /* 0x0000302404004986 */ /* 0x000fe2000c101524 */
[C---:B------:R-:W-:Y:S01]  /*3ed0*/  ISETP.GT.AND P3, PT, R0.reuse, 0x8, P0 ;  /* 0x000000080000780c */ /* 0x040fe20000764270 */
[-C--:B------:R-:W-:Y:S01]  /*3ee0*/  FMUL R51, R51, R56.reuse ;  /* 0x0000003833337220 */ /* 0x080fe20000400000 */
[----:B------:R-:W-:Y:S01]  /*3ef0*/  ISETP.GT.AND P0, PT, R3, 0x21, PT ;  /* 0x000000210300780c */ /* 0x000fe20003f04270 */
[----:B------:R-:W-:Y:S01]  /*3f00*/  @P5 STG.E.U16 desc[UR36][R4.64+0x32], R37 ;  /* 0x0000322504005986 */ /* 0x000fe2000c101524 */
        /* <DEDUP_REMOVED lines=10> */
[----:B------:R-:W-:-:S02]  /*3fb0*/  F2FP.BF16.F32.PACK_AB R41, RZ, R41 ;  /* 0x00000029ff29723e */ /* 0x000fc400000010ff */
[C---:B------:R-:W-:Y:S01]  /*3fc0*/  ISETP.GT.AND P1, PT, R0.reuse, 0x8, P1 ;  /* 0x000000080000780c */ /* 0x040fe20000f24270 */
[----:B------:R-:W-:Y:S01]  /*3fd0*/  @P3 STG.E.U16 desc[UR36][R6.64+0x32], R39 ;  /* 0x0000322706003986 */ /* 0x000fe2000c101524 */
[C---:B------:R-:W-:Y:S02]  /*3fe0*/  ISETP.GT.AND P2, PT, R0.reuse, 0x8, P0 ;  /* 0x000000080000780c */ /* 0x040fe40000744270 */
[C---:B------:R-:W-:Y:S01]  /*3ff0*/  ISETP.GT.AND P0, PT, R3.reuse, 0x29, PT ;  /* 0x000000290300780c */ /* 0x040fe20003f04270 */
[----:B------:R-:W-:Y:S01]  /*4000*/  @P4 STG.E.U16 desc[UR36][R4.64+0x40], R40 ;  /* 0x0000402804004986 */ /* 0x000fe2000c101524 */
[----:B------:R-:W-:Y:S02]  /*4010*/  ISETP.GT.AND P4, PT, R3, 0x28, PT ;  /* 0x000000280300780c */ /* 0x000fe40003f84270 */
[----:B------:R-:W-:Y:S01]  /*4020*/  F2FP.BF16.F32.PACK_AB R42, RZ, R42 ;  /* 0x0000002aff2a723e */ /* 0x000fe200000010ff */
[----:B------:R-:W-:Y:S01]  /*4030*/  @P5 STG.E.U16 desc[UR36][R4.64+0x42], R41 ;  /* 0x0000422904005986 */ /* 0x000fe2000c101524 */
[----:B------:R-:W-:-:S02]  /*4040*/  ISETP.GT.AND P5, PT, R0, RZ, P4 ;  /* 0x000000ff0000720c */ /* 0x000fc400027a4270 */
[C---:B------:R-:W-:Y:S01]  /*4050*/  ISETP.GT.AND P3, PT, R0.reuse, RZ, P0 ;  /* 0x000000ff0000720c */ /* 0x040fe20000764270 */
[----:B------:R-:W-:Y:S01]  /*4060*/  @P1 STG.E.U16 desc[UR36][R6.64+0x40], R42 ;  /* 0x0000402a06001986 */ /* 0x000fe2000c101524 */
[----:B------:R-:W-:Y:S02]  /*4070*/  F2FP.BF16.F32.PACK_AB R43, RZ, R43 ;  /* 0x0000002bff2b723e */ /* 0x000fe400000010ff */
[----:B------:R-:W-:Y:S02]  /*4080*/  F2FP.BF16.F32.PACK_AB R44, RZ, R44 ;  /* 0x0000002cff2c723e */ /* 0x000fe400000010ff */
[C---:B------:R-:W-:Y:S01]  /*4090*/  ISETP.GT.AND P4, PT, R0.reuse, 0x8, P4 ;  /* 0x000000080000780c */ /* 0x040fe20002784270 */
[----:B------:R-:W-:Y:S01]  /*40a0*/  @P2 STG.E.U16 desc[UR36][R6.64+0x42], R43 ;  /* 0x0000422b06002986 */ /* 0x000fe2000c101524 */
[----:B------:R-:W-:Y:S02]  /*40b0*/  F2FP.BF16.F32.PACK_AB R45, RZ, R45 ;  /* 0x0000002dff2d723e */ /* 0x000fe400000010ff */
[----:B------:R-:W-:Y:S01]  /*40c0*/  ISETP.GT.AND P2, PT, R3, 0x31, PT ;  /* 0x000000310300780c */ /* 0x000fe20003f44270 */
[----:B------:R-:W-:Y:S01]  /*40d0*/  @P5 STG.E.U16 desc[UR36][R4.64+0x50], R44 ;  /* 0x0000502c04005986 */ /* 0x000fe2000c101524 */
[----:B------:R-:W-:-:S02]  /*40e0*/  ISETP.GT.AND P5, PT, R0, 0x8, P0 ;  /* 0x000000080000780c */ /* 0x000fc400007a4270 */
[C---:B------:R-:W-:Y:S01]  /*40f0*/  ISETP.GT.AND P1, PT, R3.reuse, 0x38, PT ;  /* 0x000000380300780c */ /* 0x040fe20003f24270 */
[----:B------:R-:W-:Y:S01]  /*4100*/  @P3 STG.E.U16 desc[UR36][R4.64+0x52], R45 ;  /* 0x0000522d04003986 */ /* 0x000fe2000c101524 */
[C---:B------:R-:W-:Y:S02]  /*4110*/  ISETP.GT.AND P3, PT, R3.reuse, 0x30, PT ;  /* 0x000000300300780c */ /* 0x040fe40003f64270 */
[----:B------:R-:W-:Y:S01]  /*4120*/  ISETP.GT.AND P0, PT, R3, 0x39, PT ;  /* 0x000000390300780c */ /* 0x000fe20003f04270 */
[----:B------:R-:W-:Y:S01]  /*4130*/  @P4 IMAD.MOV.U32 R2, RZ, RZ, R6 ;  /* 0x000000ffff024224 */ /* 0x000fe200078e0006 */
[----:B------:R-:W-:Y:S01]  /*4140*/  F2FP.BF16.F32.PACK_AB R46, RZ, R46 ;  /* 0x0000002eff2e723e */ /* 0x000fe200000010ff */
[----:B------:R-:W-:Y:S01]  /*4150*/  @P4 IMAD.MOV.U32 R3, RZ, RZ, R7 ;  /* 0x000000ffff034224 */ /* 0x000fe200078e0007 */
[----:B------:R-:W-:Y:S02]  /*4160*/  F2FP.BF16.F32.PACK_AB R47, RZ, R47 ;  /* 0x0000002fff2f723e */ /* 0x000fe400000010ff */
[----:B------:R-:W-:-:S02]  /*4170*/  F2FP.BF16.F32.PACK_AB R48, RZ, R48 ;  /* 0x00000030ff30723e */ /* 0x000fc400000010ff */
[----:B------:R1:W-:Y:S01]  /*4180*/  @P4 STG.E.U16 desc[UR36][R2.64+0x50], R46 ;  /* 0x0000502e02004986 */ /* 0x0003e2000c101524 */
[C---:B------:R-:W-:Y:S02]  /*4190*/  ISETP.GT.AND P4, PT, R0.reuse, RZ, P2 ;  /* 0x000000ff0000720c */ /* 0x040fe40001784270 */
[----:B------:R-:W-:Y:S02]  /*41a0*/  F2FP.BF16.F32.PACK_AB R49, RZ, R49 ;  /* 0x00000031ff31723e */ /* 0x000fe400000010ff */
[----:B------:R-:W-:Y:S02]  /*41b0*/  ISETP.GT.AND P2, PT, R0, 0x8, P2 ;  /* 0x000000080000780c */ /* 0x000fe40001744270 */
[----:B------:R-:W-:Y:S02]  /*41c0*/  F2FP.BF16.F32.PACK_AB R50, RZ, R50 ;  /* 0x00000032ff32723e */ /* 0x000fe400000010ff */
[----:B------:R-:W-:Y:S02]  /*41d0*/  F2FP.BF16.F32.PACK_AB R51, RZ, R51 ;  /* 0x00000033ff33723e */ /* 0x000fe400000010ff */
[----:B------:R-:W-:Y:S01]  /*41e0*/  F2FP.BF16.F32.PACK_AB R52, RZ, R52 ;  /* 0x00000034ff34723e */ /* 0x000fe200000010ff */
[----:B-1----:R-:W-:Y:S01]  /*41f0*/  @P5 IMAD.MOV.U32 R2, RZ, RZ, R6 ;  /* 0x000000ffff025224 */ /* 0x002fe200078e0006 */
[----:B------:R-:W-:Y:S01]  /*4200*/  F2FP.BF16.F32.PACK_AB R53, RZ, R53 ;  /* 0x00000035ff35723e */ /* 0x000fe200000010ff */
[----:B------:R-:W-:Y:S01]  /*4210*/  @P5 IMAD.MOV.U32 R3, RZ, RZ, R7 ;  /* 0x000000ffff035224 */ /* 0x000fe200078e0007 */
[----:B------:R-:W-:-:S02]  /*4220*/  F2FP.BF16.F32.PACK_AB R54, RZ, R54 ;  /* 0x00000036ff36723e */ /* 0x000fc400000010ff */
[----:B------:R-:W-:Y:S02]  /*4230*/  F2FP.BF16.F32.PACK_AB R55, RZ, R55 ;  /* 0x00000037ff37723e */ /* 0x000fe400000010ff */
[----:B------:R1:W-:Y:S01]  /*4240*/  @P5 STG.E.U16 desc[UR36][R2.64+0x52], R47 ;  /* 0x0000522f02005986 */ /* 0x0003e2000c101524 */
[C---:B------:R-:W-:Y:S02]  /*4250*/  ISETP.GT.AND P5, PT, R0.reuse, RZ, P3 ;  /* 0x000000ff0000720c */ /* 0x040fe40001fa4270 */
[----:B------:R-:W-:-:S11]  /*4260*/  ISETP.GT.AND P3, PT, R0, 0x8, P3 ;  /* 0x000000080000780c */ /* 0x000fd60001f64270 */
[----:B-1----:R-:W-:Y:S02]  /*4270*/  @P5 IMAD.MOV.U32 R2, RZ, RZ, R4 ;  /* 0x000000ffff025224 */ /* 0x002fe400078e0004 */
[----:B------:R-:W-:-:S05]  /*4280*/  @P5 IMAD.MOV.U32 R3, RZ, RZ, R5 ;  /* 0x000000ffff035224 */ /* 0x000fca00078e0005 */
[----:B------:R1:W-:Y:S01]  /*4290*/  @P5 STG.E.U16 desc[UR36][R2.64+0x60], R48 ;  /* 0x0000603002005986 */ /* 0x0003e2000c101524 */
[C---:B------:R-:W-:Y:S02]  /*42a0*/  ISETP.GT.AND P5, PT, R0.reuse, RZ, P0 ;  /* 0x000000ff0000720c */ /* 0x040fe400007a4270 */
[----:B------:R-:W-:Y:S01]  /*42b0*/  ISETP.GT.AND P0, PT, R0, 0x8, P0 ;  /* 0x000000080000780c */ /* 0x000fe20000704270 */
[----:B-1----:R-:W-:Y:S02]  /*42c0*/  @P4 IMAD.MOV.U32 R2, RZ, RZ, R4 ;  /* 0x000000ffff024224 */ /* 0x002fe400078e0004 */
[----:B------:R-:W-:-:S05]  /*42d0*/  @P4 IMAD.MOV.U32 R3, RZ, RZ, R5 ;  /* 0x000000ffff034224 */ /* 0x000fca00078e0005 */
[----:B------:R1:W-:Y:S01]  /*42e0*/  @P4 STG.E.U16 desc[UR36][R2.64+0x62], R49 ;  /* 0x0000623102004986 */ /* 0x0003e2000c101524 */
[C---:B------:R-:W-:Y:S02]  /*42f0*/  ISETP.GT.AND P4, PT, R0.reuse, RZ, P1 ;  /* 0x000000ff0000720c */ /* 0x040fe40000f84270 */
[----:B------:R-:W-:Y:S01]  /*4300*/  ISETP.GT.AND P1, PT, R0, 0x8, P1 ;  /* 0x000000080000780c */ /* 0x000fe20000f24270 */
[----:B-1----:R-:W-:Y:S02]  /*4310*/  @P3 IMAD.MOV.U32 R2, RZ, RZ, R6 ;  /* 0x000000ffff023224 */ /* 0x002fe400078e0006 */
[----:B------:R-:W-:-:S05]  /*4320*/  @P3 IMAD.MOV.U32 R3, RZ, RZ, R7 ;  /* 0x000000ffff033224 */ /* 0x000fca00078e0007 */
[----:B------:R1:W-:Y:S02]  /*4330*/  @P3 STG.E.U16 desc[UR36][R2.64+0x60], R50 ;  /* 0x0000603202003986 */ /* 0x0003e4000c101524 */
[----:B-1----:R-:W-:Y:S02]  /*4340*/  @P2 IMAD.MOV.U32 R2, RZ, RZ, R6 ;  /* 0x000000ffff022224 */ /* 0x002fe400078e0006 */
[----:B------:R-:W-:-:S05]  /*4350*/  @P2 IMAD.MOV.U32 R3, RZ, RZ, R7 ;  /* 0x000000ffff032224 */ /* 0x000fca00078e0007 */
[----:B------:R1:W-:Y:S02]  /*4360*/  @P2 STG.E.U16 desc[UR36][R2.64+0x62], R51 ;  /* 0x0000623302002986 */ /* 0x0003e4000c101524 */
[----:B-1----:R-:W-:Y:S02]  /*4370*/  @P4 IMAD.MOV.U32 R2, RZ, RZ, R4 ;  /* 0x000000ffff024224 */ /* 0x002fe400078e0004 */
[----:B------:R-:W-:-:S05]  /*4380*/  @P4 IMAD.MOV.U32 R3, RZ, RZ, R5 ;  /* 0x000000ffff034224 */ /* 0x000fca00078e0005 */
[----:B------:R1:W-:Y:S04]  /*4390*/  @P4 STG.E.U16 desc[UR36][R2.64+0x70], R52 ;  /* 0x0000703402004986 */ /* 0x0003e8000c101524 */
[----:B------:R2:W-:Y:S01]  /*43a0*/  @P5 STG.E.U16 desc[UR36][R4.64+0x72], R53 ;  /* 0x0000723504005986 */ /* 0x0005e2000c101524 */
[----:B-1----:R-:W-:Y:S02]  /*43b0*/  @P1 IMAD.MOV.U32 R2, RZ, RZ, R6 ;  /* 0x000000ffff021224 */ /* 0x002fe400078e0006 */
[----:B------:R-:W-:-:S05]  /*43c0*/  @P1 IMAD.MOV.U32 R3, RZ, RZ, R7 ;  /* 0x000000ffff031224 */ /* 0x000fca00078e0007 */
[----:B------:R2:W-:Y:S04]  /*43d0*/  @P1 STG.E.U16 desc[UR36][R2.64+0x70], R54 ;  /* 0x0000703602001986 */ /* 0x0005e8000c101524 */
[----:B------:R2:W-:Y:S02]  /*43e0*/  @P0 STG.E.U16 desc[UR36][R6.64+0x72], R55 ;  /* 0x0000723706000986 */ /* 0x0005e4000c101524 */
.L_x_95:
[----:B------:R-:W-:Y:S05]  /*43f0*/  BSYNC B0 ;  /* 0x0000000000007941 */ /* 0x000fea0003800000 */
.L_x_33:
[----:B0-2---:R-:W2:Y:S01]  /*4400*/  LDL.64 R2, [R1] ;  /* 0x0000000001027983 */ /* 0x005ea20000100a00 */
[----:B------:R-:W-:Y:S01]  /*4410*/  ULDC.64 UR4, c[0x0][0x650] ;  /* 0x0001940000047ab9 */ /* 0x000fe20000000a00 */
[----:B------:R0:W-:Y:S01]  /*4420*/  SYNCS.ARRIVE.TRANS64.A1T0 RZ, [R64+UR47], RZ ;  /* 0x000000ff40ff79a7 */ /* 0x0001e2000810002f */
[----:B------:R-:W-:Y:S01]  /*4430*/  PRMT R0, RZ, 0x7610, R0 ;  /* 0x00007610ff007816 */ /* 0x000fe20000000000 */
[----:B-----5:R-:W-:Y:S02]  /*4440*/  IMAD.MOV.U32 R19, RZ, RZ, -0x1 ;  /* 0xffffffffff137424 */ /* 0x020fe400078e00ff */
[----:B------:R-:W-:Y:S01]  /*4450*/  IMAD.MOV.U32 R22, RZ, RZ, -0x1 ;  /* 0xffffffffff167424 */ /* 0x000fe200078e00ff */
[----:B--2---:R-:W-:-:S04]  /*4460*/  LEA R18, P0, R2, R18, 0x1 ;  /* 0x0000001202127211 */ /* 0x004fc800078008ff */
[----:B------:R-:W-:Y:S01]  /*4470*/  LEA.HI.X R17, R2, R17, R23, 0x1, P0 ;  /* 0x0000001102117211 */ /* 0x000fe200000f0c17 */
[----:B------:R-:W-:Y:S01]  /*4480*/  IMAD.MOV.U32 R2, RZ, RZ, -0x1 ;  /* 0xffffffffff027424 */ /* 0x000fe200078e00ff */
[----:B------:R-:W-:-:S04]  /*4490*/  ISETP.GE.U32.AND P0, PT, R18, UR4, PT ;  /* 0x0000000412007c0c */ /* 0x000fc8000bf06070 */
[----:B------:R-:W-:-:S13]  /*44a0*/  ISETP.GE.U32.AND.EX P0, PT, R17, UR5, PT, P0 ;  /* 0x0000000511007c0c */ /* 0x000fda000bf06100 */
[----:B0-----:R-:W-:Y:S05]  /*44b0*/  @P0 BRA `(.L_x_96) ;  /* 0x0000000400700947 */ /* 0x001fea0003800000 */
[----:B-1----:R-:W0:Y:S01]  /*44c0*/  S2R R10, SR_CTAID.X ;  /* 0x00000000000a7919 */ /* 0x002e220000002500 */
[----:B---34-:R-:W1:Y:S01]  /*44d0*/  LDC.64 R8, c[0x0][0x628] ;  /* 0x00018a00ff087b82 */ /* 0x018e620000000a00 */
[----:B------:R-:W-:Y:S01]  /*44e0*/  ULDC UR4, c[0x0][0x150] ;  /* 0x0000540000047ab9 */ /* 0x000fe20000000800 */
[----:B------:R-:W-:Y:S01]  /*44f0*/  IMAD.MOV.U32 R6, RZ, RZ, R18 ;  /* 0x000000ffff067224 */ /* 0x000fe200078e0012 */
[----:B------:R-:W2:Y:S01]  /*4500*/  S2R R20, SR_CTAID.Y ;  /* 0x0000000000147919 */ /* 0x000ea20000002600 */
[----:B------:R-:W-:-:S04]  /*4510*/  IMAD.MOV.U32 R7, RZ, RZ, R17 ;  /* 0x000000ffff077224 */ /* 0x000fc800078e0011 */
[----:B------:R-:W3:Y:S08]  /*4520*/  LDC R15, c[0x0][0x144] ;  /* 0x00005100ff0f7b82 */ /* 0x000ef00000000800 */
[----:B------:R-:W4:Y:S08]  /*4530*/  LDC R0, c[0x0][0x630] ;  /* 0x00018c00ff007b82 */ /* 0x000f300000000800 */
[----:B------:R-:W2:Y:S01]  /*4540*/  LDC.64 R12, c[0x0][0x620] ;  /* 0x00018800ff0c7b82 */ /* 0x000ea20000000a00 */
[----:B-1----:R-:W-:-:S04]  /*4550*/  ISETP.NE.U32.AND P0, PT, R8, RZ, PT ;  /* 0x000000ff0800720c */ /* 0x002fc80003f05070 */
[----:B------:R-:W-:Y:S02]  /*4560*/  ISETP.NE.AND.EX P0, PT, R9, RZ, PT, P0 ;  /* 0x000000ff0900720c */ /* 0x000fe40003f05300 */
[----:B0-----:R-:W-:-:S05]  /*4570*/  I2FP.F32.U32 R2, R10 ;  /* 0x0000000a00027245 */ /* 0x001fca0000201000 */
[----:B------:R-:W-:-:S04]  /*4580*/  FMUL R2, R2, UR4 ;  /* 0x0000000402027c20 */ /* 0x000fc80008400000 */
[----:B------:R0:W1:Y:S02]  /*4590*/  F2I.U32.TRUNC.NTZ R14, R2 ;  /* 0x00000002000e7305 */ /* 0x000064000020f000 */
[----:B---34-:R-:W-:Y:S05]  /*45a0*/  @!P0 BRA `(.L_x_97) ;  /* 0x0000000000288947 */ /* 0x018fea0003800000 */
[----:B------:R-:W3:Y:S02]  /*45b0*/  LDC R3, c[0x0][0x634] ;  /* 0x00018d00ff037b82 */ /* 0x000ee40000000800 */
[----:B---3--:R-:W-:-:S05]  /*45c0*/  IADD3 R7, P0, R18, R3, RZ ;  /* 0x0000000312077210 */ /* 0x008fca0007f1e0ff */
[----:B------:R-:W-:-:S04]  /*45d0*/  IMAD.X R11, RZ, RZ, R17, P0 ;  /* 0x000000ffff0b7224 */ /* 0x000fc800000e0611 */
[----:B0-----:R-:W-:-:S04]  /*45e0*/  IMAD.WIDE.U32 R2, R11, R8, RZ ;  /* 0x000000080b027225 */ /* 0x001fc800078e00ff */
[----:B------:R-:W-:-:S04]  /*45f0*/  IMAD.WIDE.U32 R4, P0, R7, R9, R2 ;  /* 0x0000000907047225 */ /* 0x000fc80007800002 */
[----:B------:R-:W-:-:S04]  /*4600*/  IMAD.WIDE.U32 R2, R7, R8, RZ ;  /* 0x0000000807027225 */ /* 0x000fc800078e00ff */
[----:B------:R-:W-:Y:S01]  /*4610*/  IMAD.X R7, RZ, RZ, RZ, P0 ;  /* 0x000000ffff077224 */ /* 0x000fe200000e06ff */
[----:B------:R-:W-:Y:S01]  /*4620*/  IADD3 RZ, P0, R3, R4, RZ ;  /* 0x0000000403ff7210 */ /* 0x000fe20007f1e0ff */
[----:B------:R-:W-:-:S04]  /*4630*/  IMAD.MOV.U32 R6, RZ, RZ, R5 ;  /* 0x000000ffff067224 */ /* 0x000fc800078e0005 */
[----:B------:R-:W-:-:S08]  /*4640*/  IMAD.WIDE.U32.X R6, R11, R9, R6, P0 ;  /* 0x000000090b067225 */ /* 0x000fd000000e0406 */
.L_x_97:
[----:B------:R-:W3:Y:S01]  /*4650*/  LDC.64 R26, c[0x0][0x640] ;  /* 0x00019000ff1a7b82 */ /* 0x000ee20000000a00 */
[-C--:B------:R-:W-:Y:S01]  /*4660*/  SHF.R.U64 R11, R6, R0.reuse, R7 ;  /* 0x00000000060b7219 */ /* 0x080fe20000001207 */
[----:B------:R-:W-:Y:S01]  /*4670*/  IMAD.MOV.U32 R19, RZ, RZ, R17 ;  /* 0x000000ffff137224 */ /* 0x000fe200078e0011 */
[----:B------:R-:W-:Y:S01]  /*4680*/  SHF.R.U32.HI R0, RZ, R0, R7 ;  /* 0x00000000ff007219 */ /* 0x000fe20000011607 */
[----:B-1----:R-:W-:Y:S01]  /*4690*/  IMAD.MOV R14, RZ, RZ, -R14 ;  /* 0x000000ffff0e7224 */ /* 0x002fe200078e0a0e */
[----:B------:R-:W-:Y:S01]  /*46a0*/  IADD3 R5, P0, RZ, -R11, RZ ;  /* 0x8000000bff057210 */ /* 0x000fe20007f1e0ff */
[----:B------:R-:W-:Y:S01]  /*46b0*/  ULDC UR4, c[0x0][0x154] ;  /* 0x0000550000047ab9 */ /* 0x000fe20000000800 */
[----:B------:R-:W-:Y:S01]  /*46c0*/  IMAD.MOV.U32 R7, RZ, RZ, 0x1 ;  /* 0x00000001ff077424 */ /* 0x000fe200078e00ff */
[----:B------:R-:W1:Y:S01]  /*46d0*/  LDC R4, c[0x0][0x618] ;  /* 0x00018600ff047b82 */ /* 0x000e620000000800 */
[----:B------:R-:W-:Y:S02]  /*46e0*/  IMAD R22, R15, R14, R10 ;  /* 0x0000000e0f167224 */ /* 0x000fe400078e020a */
[----:B------:R-:W-:-:S04]  /*46f0*/  IMAD.X R3, RZ, RZ, ~R0, P0 ;  /* 0x000000ffff037224 */ /* 0x000fc800000e0e00 */
[-C--:B--2---:R-:W-:Y:S01]  /*4700*/  IMAD R0, R3, R12.reuse, RZ ;  /* 0x0000000c03007224 */ /* 0x084fe200078e02ff */
[----:B------:R-:W2:Y:S01]  /*4710*/  LDC R6, c[0x0][0x608] ;  /* 0x00018200ff067b82 */ /* 0x000ea20000000800 */
[----:B0-----:R-:W-:-:S04]  /*4720*/  IMAD.WIDE.U32 R2, R5, R12, R18 ;  /* 0x0000000c05027225 */ /* 0x001fc800078e0012 */
[----:B------:R-:W-:Y:S01]  /*4730*/  IMAD R5, R5, R13, R0 ;  /* 0x0000000d05057224 */ /* 0x000fe200078e0200 */
[----:B------:R-:W-:Y:S02]  /*4740*/  I2FP.F32.U32 R0, R20 ;  /* 0x0000001400007245 */ /* 0x000fe40000201000 */
[----:B------:R-:W0:Y:S01]  /*4750*/  LDC R24, c[0x0][0x658] ;  /* 0x00019600ff187b82 */ /* 0x000e220000000800 */
[----:B------:R-:W-:Y:S01]  /*4760*/  IMAD.IADD R3, R3, 0x1, R5 ;  /* 0x0000000103037824 */ /* 0x000fe200078e0205 */
[----:B---3--:R-:W-:Y:S01]  /*4770*/  ISETP.NE.U32.AND P0, PT, R26, RZ, PT ;  /* 0x000000ff1a00720c */ /* 0x008fe20003f05070 */
[----:B------:R-:W-:Y:S01]  /*4780*/  FMUL R0, R0, UR4 ;  /* 0x0000000400007c20 */ /* 0x000fe20008400000 */
[----:B------:R-:W-:Y:S02]  /*4790*/  IMAD.MOV.U32 R5, RZ, RZ, -0x1 ;  /* 0xffffffffff057424 */ /* 0x000fe400078e00ff */
[----:B------:R-:W-:Y:S01]  /*47a0*/  ISETP.NE.AND.EX P0, PT, R27, RZ, PT, P0 ;  /* 0x000000ff1b00720c */ /* 0x000fe20003f05300 */
[----:B------:R3:W4:Y:S01]  /*47b0*/  F2I.U32.TRUNC.NTZ R12, R0 ;  /* 0x00000000000c7305 */ /* 0x000722000020f000 */
[----:B------:R-:W3:Y:S01]  /*47c0*/  LDC R15, c[0x0][0x148] ;  /* 0x00005200ff0f7b82 */ /* 0x000ee20000000800 */
[----:B-1----:R-:W-:-:S02]  /*47d0*/  SHF.R.U64 R10, R2, R4, R3 ;  /* 0x00000004020a7219 */ /* 0x002fc40000001203 */
[----:B------:R-:W-:-:S05]  /*47e0*/  SHF.R.U32.HI R3, RZ, R4, R3 ;  /* 0x00000004ff037219 */ /* 0x000fca0000011603 */
[----:B------:R-:W1:Y:S01]  /*47f0*/  LDC R14, c[0x0][0x600] ;  /* 0x00018000ff0e7b82 */ /* 0x000e620000000800 */
[-CC-:B--2---:R-:W-:Y:S02]  /*4800*/  SHF.R.U64 R8, R10, R6.reuse, R3.reuse ;  /* 0x000000060a087219 */ /* 0x184fe40000001203 */
[----:B------:R-:W-:-:S05]  /*4810*/  SHF.R.U32.HI R3, RZ, R6, R3 ;  /* 0x00000006ff037219 */ /* 0x000fca0000011603 */
[----:B------:R-:W2:Y:S01]  /*4820*/  LDC R21, c[0x0][0x648] ;  /* 0x00019200ff157b82 */ /* 0x000ea20000000800 */
[-CC-:B0-----:R-:W-:Y:S02]  /*4830*/  SHF.R.U64 R13, R8, R24.reuse, R3.reuse ;  /* 0x00000018080d7219 */ /* 0x181fe40000001203 */
[-C--:B------:R-:W-:Y:S02]  /*4840*/  SHF.L.U32 R5, R5, R24.reuse, RZ ;  /* 0x0000001805057219 */ /* 0x080fe400000006ff */
[-C--:B------:R-:W-:Y:S01]  /*4850*/  SHF.R.U32.HI R3, RZ, R24.reuse, R3 ;  /* 0x00000018ff037219 */ /* 0x080fe20000011603 */
[----:B------:R-:W-:Y:S01]  /*4860*/  IMAD.MOV.U32 R2, RZ, RZ, R13 ;  /* 0x000000ffff027224 */ /* 0x000fe200078e000d */
[----:B------:R-:W-:Y:S01]  /*4870*/  SHF.L.U32 R24, R7, R24, RZ ;  /* 0x0000001807187219 */ /* 0x000fe200000006ff */
[----:B------:R-:W0:Y:S01]  /*4880*/  LDC R25, c[0x0][0x638] ;  /* 0x00018e00ff197b82 */ /* 0x000e220000000800 */
[----:B------:R-:W-:-:S07]  /*4890*/  LOP3.LUT R19, RZ, R5, RZ, 0x33, !PT ;  /* 0x00000005ff137212 */ /* 0x000fce00078e33ff */
[----:B------:R-:W0:Y:S01]  /*48a0*/  LDC R28, c[0x0][0x610] ;  /* 0x00018400ff1c7b82 */ /* 0x000e220000000800 */
[----:B----4-:R-:W-:Y:S05]  /*48b0*/  @!P0 BRA `(.L_x_98) ;  /* 0x0000000000288947 */ /* 0x010fea0003800000 */
[----:B---3--:R-:W3:Y:S02]  /*48c0*/  LDC R0, c[0x0][0x64c] ;  /* 0x00019300ff007b82 */ /* 0x008ee40000000800 */
[----:B---3--:R-:W-:-:S05]  /*48d0*/  IADD3 R7, P0, R13, R0, RZ ;  /* 0x000000000d077210 */ /* 0x008fca0007f1e0ff */
        /* <DEDUP_REMOVED lines=8> */
.L_x_98:
[----:B------:R-:W4:Y:S01]  /*4960*/  LDC R4, c[0x0][0x65c] ;  /* 0x00019700ff047b82 */ /* 0x000f220000000800 */
[----:B--23--:R-:W-:Y:S01]  /*4970*/  SHF.R.U64 R0, R2, R21, R3 ;  /* 0x0000001502007219 */ /* 0x00cfe20000001203 */
[----:B-1----:R-:W-:Y:S01]  /*4980*/  VIADD R3, R14, 0xffffffff ;  /* 0xffffffff0e037836 */ /* 0x002fe20000000000 */
[----:B------:R-:W-:Y:S01]  /*4990*/  LOP3.LUT R19, R8, R19, RZ, 0xc0, !PT ;  /* 0x0000001308137212 */ /* 0x000fe200078ec0ff */
[----:B------:R-:W-:Y:S02]  /*49a0*/  IMAD.MOV R12, RZ, RZ, -R12 ;  /* 0x000000ffff0c7224 */ /* 0x000fe400078e0a0c */
[----:B------:R-:W-:Y:S01]  /*49b0*/  IMAD.MOV R2, RZ, RZ, -R0 ;  /* 0x000000ffff027224 */ /* 0x000fe200078e0a00 */
[----:B------:R-:W-:Y:S01]  /*49c0*/  LOP3.LUT R3, R10, R3, RZ, 0xc0, !PT ;  /* 0x000000030a037212 */ /* 0x000fe200078ec0ff */
[----:B------:R-:W-:Y:S02]  /*49d0*/  IMAD R19, R24, R0, R19 ;  /* 0x0000000018137224 */ /* 0x000fe400078e0213 */
[----:B0-----:R-:W-:-:S04]  /*49e0*/  IMAD R0, R2, R25, R13 ;  /* 0x0000001902007224 */ /* 0x001fc800078e020d */
[----:B------:R-:W-:Y:S01]  /*49f0*/  IMAD R2, R0, R14, R3 ;  /* 0x0000000e00027224 */ /* 0x000fe200078e0203 */
[----:B----4-:R-:W-:Y:S01]  /*4a00*/  ISETP.NE.AND P0, PT, R4, 0x1, PT ;  /* 0x000000010400780c */ /* 0x010fe20003f05270 */
[----:B------:R-:W-:-:S05]  /*4a10*/  IMAD.MOV.U32 R4, RZ, RZ, 0x1 ;  /* 0x00000001ff047424 */ /* 0x000fca00078e00ff */
[----:B------:R-:W-:-:S07]  /*4a20*/  PRMT R0, R4, 0x7610, R0 ;  /* 0x0000761004007816 */ /* 0x000fce0000000000 */
[----:B------:R-:W-:-:S04]  /*4a30*/  @P0 IMAD R22, R15, R12, R20 ;  /* 0x0000000c0f160224 */ /* 0x000fc800078e0214 */
[----:B------:R-:W-:-:S05]  /*4a40*/  IMAD R19, R19, R28, R22 ;  /* 0x0000001c13137224 */ /* 0x000fca00078e0216 */
[----:B------:R-:W-:Y:S02]  /*4a50*/  SEL R22, R2, R19, !P0 ;  /* 0x0000001302167207 */ /* 0x000fe40004000000 */
[----:B------:R-:W-:Y:S01]  /*4a60*/  SEL R19, R19, R2, !P0 ;  /* 0x0000000213137207 */ /* 0x000fe20004000000 */
[----:B------:R-:W-:-:S07]  /*4a70*/  IMAD.MOV.U32 R2, RZ, RZ, R11 ;  /* 0x000000ffff027224 */ /* 0x000fce00078e000b */
.L_x_96:
[----:B------:R-:W-:Y:S02]  /*4a80*/  LOP3.LUT P0, RZ, R0, 0xff, RZ, 0xc0, !PT ;  /* 0x000000ff00ff7812 */ /* 0x000fe4000780c0ff */
[----:B------:R-:W-:-:S11]  /*4a90*/  LOP3.LUT R71, R71, 0x1, RZ, 0x3c, !PT ;  /* 0x0000000147477812 */ /* 0x000fd600078e3cff */
[----:B------:R-:W-:Y:S05]  /*4aa0*/  @P0 BRA `(.L_x_99) ;  /* 0xffffffcc00440947 */ /* 0x000fea000383ffff */
[----:B------:R-:W-:Y:S05]  /*4ab0*/  EXIT ;  /* 0x000000000000794d */ /* 0x000fea0003800000 */
.L_x_14:
[----:B------:R-:W-:-:S08]  /*4ac0*/  ISETP.NE.AND P0, PT, R0, RZ, PT ;  /* 0x000000ff0000720c */ /* 0x000fd00003f05270 */
[----:B0-----:R-:W0:-:S00]  /*4ad0*/  USETMAXREG.DEALLOC.CTAPOOL 0x28 ;  /* 0x00000028000079c8 */ /* 0x001e0000080e0500 */
[----:B------:R-:W-:Y:S05]  /*4ae0*/  @P0 EXIT ;  /* 0x000000000000094d */ /* 0x000fea0003800000 */
[----:B0-----:R-:W-:Y:S01]  /*4af0*/  LOP3.LUT P0, RZ, R8, 0xff, RZ, 0xc0, !PT ;  /* 0x000000ff08ff7812 */ /* 0x001fe2000780c0ff */
[----:B------:R-:W-:Y:S02]  /*4b00*/  IMAD.MOV.U32 R0, RZ, RZ, 0x1 ;  /* 0x00000001ff007424 */ /* 0x000fe400078e00ff */
[----:B------:R-:W-:-:S10]  /*4b10*/  IMAD.MOV.U32 R6, RZ, RZ, RZ ;  /* 0x000000ffff067224 */ /* 0x000fd400078e00ff */
[----:B------:R-:W-:Y:S05]  /*4b20*/  @!P0 BRA `(.L_x_100) ;  /* 0x0000000c00148947 */ /* 0x000fea0003800000 */
[----:B------:R-:W-:Y:S01]  /*4b30*/  LOP3.LUT P0, RZ, R4, 0x1f, RZ, 0xc0, !PT ;  /* 0x0000001f04ff7812 */ /* 0x000fe2000780c0ff */
[----:B------:R-:W-:Y:S01]  /*4b40*/  ULDC UR5, c[0x0][0x658] ;  /* 0x0001960000057ab9 */ /* 0x000fe20000000800 */
[----:B------:R-:W-:Y:S01]  /*4b50*/  UMOV UR6, 0xffffffff ;  /* 0xffffffff00067882 */ /* 0x000fe20000000000 */
[----:B------:R-:W-:Y:S01]  /*4b60*/  BSSY B0, `(.L_x_100) ;  /* 0x00000c1000007945 */ /* 0x000fe20003800000 */
[----:B------:R-:W-:Y:S01]  /*4b70*/  USHF.L.U32 UR6, UR6, UR5, URZ ;  /* 0x0000000506067299 */ /* 0x000fe2000800063f */
[C---:B------:R-:W-:Y:S01]  /*4b80*/  ISETP.NE.AND P2, PT, R3.reuse, RZ, PT ;  /* 0x000000ff0300720c */ /* 0x040fe20003f45270 */
[----:B------:R-:W-:Y:S01]  /*4b90*/  IMAD.MOV.U32 R8, RZ, RZ, 0x1 ;  /* 0x00000001ff087424 */ /* 0x000fe200078e00ff */
[----:B------:R-:W-:Y:S01]  /*4ba0*/  ISETP.NE.OR P0, PT, R3, RZ, !P0 ;  /* 0x000000ff0300720c */ /* 0x000fe20004705670 */
[----:B------:R-:W-:Y:S01]  /*4bb0*/  IMAD.MOV.U32 R0, RZ, RZ, 0x1 ;  /* 0x00000001ff007424 */ /* 0x000fe200078e00ff */
[----:B------:R-:W-:Y:S01]  /*4bc0*/  LOP3.LUT R7, R16, 0x2, RZ, 0xfc, !PT ;  /* 0x0000000210077812 */ /* 0x000fe200078efcff */
[----:B------:R-:W-:Y:S01]  /*4bd0*/  IMAD.MOV.U32 R6, RZ, RZ, RZ ;  /* 0x000000ffff067224 */ /* 0x000fe200078e00ff */
[----:B------:R-:W-:Y:S01]  /*4be0*/  ULDC UR4, c[0x0][0x600] ;  /* 0x0001800000047ab9 */ /* 0x000fe20000000800 */
[----:B------:R-:W-:Y:S01]  /*4bf0*/  UMOV UR7, 0x1 ;  /* 0x0000000100077882 */ /* 0x000fe20000000000 */
[----:B------:R-:W-:-:S02]  /*4c00*/  UIADD3 UR19, UR40, 0x1, URZ ;  /* 0x0000000128137890 */ /* 0x000fc4000fffe03f */
[----:B------:R-:W-:Y:S02]  /*4c10*/  UIADD3 UR15, UR4, -0x1, URZ ;  /* 0xffffffff040f7890 */ /* 0x000fe4000fffe03f */
[----:B------:R-:W-:Y:S02]  /*4c20*/  USHF.L.U32 UR17, UR7, UR5, URZ ;  /* 0x0000000507117299 */ /* 0x000fe4000800063f */
[----:B------:R-:W-:Y:S01]  /*4c30*/  ULOP3.LUT UR16, URZ, UR6, URZ, 0x33, !UPT ;  /* 0x000000063f107292 */ /* 0x000fe2000f8e333f */
[----:B------:R-:W-:-:S11]  /*4c40*/  ULDC.64 UR20, c[0x0][0x198] ;  /* 0x0000660000147ab9 */ /* 0x000fd60000000a00 */
.L_x_112:
[----:B------:R-:W-:-:S03]  /*4c50*/  UMOV UR4, 0xffffffff ;  /* 0xffffffff00047882 */ /* 0x000fc60000000000 */
[----:B------:R-:W-:Y:S05]  /*4c60*/  BRA.DIV UR4, `(.L_x_101) ;  /* 0x0000001e04387947 */ /* 0x000fea000b800000 */
[----:B------:R-:W-:-:S13]  /*4c70*/  ELECT P6, URZ, PT ;  /* 0x00000000003f782f */ /* 0x000fda00038c0000 */
.L_x_149:
[----:B------:R-:W0:Y:S01]  /*4c80*/  LDC R3, c[0x0][0x28c] ;  /* 0x0000a300ff037b82 */ /* 0x000e220000000800 */
[----:B------:R-:W-:Y:S01]  /*4c90*/  BSSY B1, `(.L_x_102) ;  /* 0x0000035000017945 */ /* 0x000fe20003800000 */
[----:B0-----:R-:W-:-:S13]  /*4ca0*/  ISETP.LT.OR P6, PT, R3, 0x1, !P6 ;  /* 0x000000010300780c */ /* 0x001fda00077c1670 */
[----:B------:R-:W-:Y:S05]  /*4cb0*/  @P6 BRA `(.L_x_103) ;  /* 0x0000000000c86947 */ /* 0x000fea0003800000 */
[----:B------:R-:W-:Y:S02]  /*4cc0*/  IMAD.SHL.U32 R22, R22, 0x40, RZ ;  /* 0x0000004016167824 */ /* 0x000fe400078e00ff */
[----:B------:R-:W-:Y:S02]  /*4cd0*/  IMAD.SHL.U32 R19, R19, 0x40, RZ ;  /* 0x0000004013137824 */ /* 0x000fe400078e00ff */
[----:B------:R-:W-:Y:S02]  /*4ce0*/  IMAD.MOV.U32 R12, RZ, RZ, RZ ;  /* 0x000000ffff0c7224 */ /* 0x000fe400078e00ff */
[----:B------:R-:W-:Y:S02]  /*4cf0*/  IMAD.U32 R13, RZ, RZ, UR19 ;  /* 0x00000013ff0d7e24 */ /* 0x000fe4000f8e00ff */
[----:B------:R-:W-:Y:S02]  /*4d00*/  IMAD.MOV.U32 R3, RZ, RZ, R0 ;  /* 0x000000ffff037224 */ /* 0x000fe400078e0000 */
[----:B------:R-:W-:-:S07]  /*4d10*/  IMAD.MOV.U32 R4, RZ, RZ, R6 ;  /* 0x000000ffff047224 */ /* 0x000fce00078e0006 */
.L_x_107:
[----:B------:R-:W0:Y:S01]  /*4d20*/  S2R R10, SR_CgaCtaId ;  /* 0x00000000000a7919 */ /* 0x000e220000008800 */
[----:B------:R-:W-:Y:S01]  /*4d30*/  MOV R5, 0x400 ;  /* 0x0000040000057802 */ /* 0x000fe20000000f00 */
[----:B------:R-:W1:Y:S03]  /*4d40*/  @!P2 LDC R9, c[0x0][0x500] ;  /* 0x00014000ff09ab82 */ /* 0x000e660000000800 */
[----:B0-----:R-:W-:Y:S02]  /*4d50*/  LEA R11, R10, R5, 0x18 ;  /* 0x000000050a0b7211 */ /* 0x001fe400078ec0ff */
[----:B------:R-:W-:-:S03]  /*4d60*/  SHF.L.U32 R5, R3, 0x1f, RZ ;  /* 0x0000001f03057819 */ /* 0x000fc600000006ff */
[----:B------:R-:W-:-:S04]  /*4d70*/  IMAD R10, R4, 0x8, R11 ;  /* 0x00000008040a7824 */ /* 0x000fc800078e020b */
[----:B------:R-:W0:Y:S02]  /*4d80*/  SYNCS.PHASECHK.TRANS64.TRYWAIT P1, [R10+URZ+0xe0], R5 ;  /* 0x0000e0050a0075a7 */ /* 0x000e24000802017f */
[----:B01----:R-:W-:Y:S05]  /*4d90*/  @!P1 BRA `(.L_x_104) ;  /* 0x0000001c000c9947 */ /* 0x003fea0003800000 */
.L_x_150:
[----:B0-----:R-:W-:Y:S01]  /*4da0*/  PRMT R5, R7, 0x9910, RZ ;  /* 0x0000991007057816 */ /* 0x001fe200000000ff */
[----:B------:R0:W-:Y:S03]  /*4db0*/  @!P2 SYNCS.ARRIVE.TRANS64 RZ, [R10+URZ], R9 ;  /* 0x000000090affa9a7 */ /* 0x0001e6000800003f */
[----:B------:R-:W-:-:S13]  /*4dc0*/  ISETP.NE.AND P1, PT, R5, 0x2, PT ;  /* 0x000000020500780c */ /* 0x000fda0003f25270 */
[----:B0-----:R-:W-:Y:S05]  /*4dd0*/  @P1 BRA `(.L_x_105) ;  /* 0x0000000000041947 */ /* 0x001fea0003800000 */
[----:B------:R-:W-:Y:S01]  /*4de0*/  BPT.TRAP 0x1 ;  /* 0x000000040000795c */ /* 0x000fe20000300000 */
.L_x_105:
[----:B------:R-:W-:Y:S05]  /*4df0*/  @P0 BRA `(.L_x_106) ;  /* 0x0000000000040947 */ /* 0x000fea0003800000 */
[----:B------:R-:W-:Y:S01]  /*4e00*/  BPT.TRAP 0x1 ;  /* 0x000000040000795c */ /* 0x000fe20000300000 */
.L_x_106:
[----:B------:R-:W-:Y:S01]  /*4e10*/  IMAD R11, R4, 0x1000, R11 ;  /* 0x00001000040b7824 */ /* 0x000fe200078e020b */
[----:B------:R-:W-:Y:S01]  /*4e20*/  R2UR UR9, R10 ;  /* 0x000000000a0972ca */ /* 0x000fe200000e0000 */
[----:B------:R-:W-:Y:S01]  /*4e30*/  VIADD R13, R13, 0xffffffff ;  /* 0xffffffff0d0d7836 */ /* 0x000fe20000000000 */
[----:B------:R-:W-:Y:S01]  /*4e40*/  UIADD3 UR4, UP0, UR20, 0xf0, URZ ;  /* 0x000000f014047890 */ /* 0x000fe2000ff1e03f */
[----:B------:R-:W-:Y:S01]  /*4e50*/  R2UR UR10, R19 ;  /* 0x00000000130a72ca */ /* 0x000fe200000e0000 */
[----:B------:R-:W-:Y:S01]  /*4e60*/  UIADD3 UR22, UP1, UR20, 0x1f0, URZ ;  /* 0x000001f014167890 */ /* 0x000fe2000ff3e03f */
[----:B------:R-:W-:Y:S01]  /*4e70*/  R2UR UR8, R11 ;  /* 0x000000000b0872ca */ /* 0x000fe200000e0000 */
[----:B------:R-:W-:Y:S01]  /*4e80*/  UIADD3.X UR5, URZ, UR21, URZ, UP0, !UPT ;  /* 0x000000153f057290 */ /* 0x000fe200087fe43f */
[----:B------:R-:W-:Y:S01]  /*4e90*/  R2UR UR11, R12 ;  /* 0x000000000c0b72ca */ /* 0x000fe200000e0000 */
[----:B------:R-:W-:Y:S01]  /*4ea0*/  VIADD R4, R4, 0x1 ;  /* 0x0000000104047836 */ /* 0x000fe20000000000 */
[----:B------:R-:W-:Y:S01]  /*4eb0*/  R2UR UR12, R2 ;  /* 0x00000000020c72ca */ /* 0x000fe200000e0000 */
[----:B------:R-:W-:Y:S01]  /*4ec0*/  UIADD3.X UR23, URZ, UR21, URZ, UP1, !UPT ;  /* 0x000000153f177290 */ /* 0x000fe20008ffe43f */
[----:B------:R-:W-:Y:S01]  /*4ed0*/  R2UR UR18, R22 ;  /* 0x00000000161272ca */ /* 0x000fe200000e0000 */
[----:B------:R-:W-:Y:S01]  /*4ee0*/  UMOV UR6, 0x0 ;  /* 0x0000000000067882 */ /* 0x000fe20000000000 */
[----:B------:R-:W-:Y:S01]  /*4ef0*/  ISETP.GT.AND P3, PT, R13, 0x1, PT ;  /* 0x000000010d00780c */ /* 0x000fe20003f64270 */
[----:B------:R-:W-:Y:S01]  /*4f00*/  UMOV UR7, 0x10000000 ;  /* 0x1000000000077882 */ /* 0x000fe20000000000 */
[----:B------:R-:W-:Y:S01]  /*4f10*/  ISETP.NE.AND P1, PT, R4, 0x1c, PT ;  /* 0x0000001c0400780c */ /* 0x000fe20003f25270 */
[----:B------:R-:W-:-:S02]  /*4f20*/  VIADD R12, R12, 0x20 ;  /* 0x000000200c0c7836 */ /* 0x000fc40000000000 */
[----:B------:R-:W-:Y:S01]  /*4f30*/  UIADD3 UR13, UR8, 0x300, URZ ;  /* 0x00000300080d7890 */ /* 0x000fe2000fffe03f */
[----:B------:R-:W-:Y:S01]  /*4f40*/  SEL R10, RZ, 0x1, P1 ;  /* 0x00000001ff0a7807 */ /* 0x000fe20000800000 */
[----:B------:R-:W-:Y:S01]  /*4f50*/  UIADD3 UR14, UR8, 0x1c300, URZ ;  /* 0x0001c300080e7890 */ /* 0x000fe2000fffe03f */
[----:B------:R-:W-:Y:S02]  /*4f60*/  SEL R4, R4, RZ, P1 ;  /* 0x000000ff04047207 */ /* 0x000fe40000800000 */
[----:B------:R-:W-:Y:S02]  /*4f70*/  LOP3.LUT R3, R3, R10, RZ, 0x3c, !PT ;  /* 0x0000000a03037212 */ /* 0x000fe400078e3cff */
[----:B------:R-:W-:Y:S02]  /*4f80*/  UMOV UR8, UR13 ;  /* 0x0000000d00087c82 */ /* 0x000fe40008000000 */
[----:B------:R0:W-:Y:S02]  /*4f90*/  UTMALDG.3D [UR8], [UR4], desc[UR6] ;  /* 0x00000608040075b4 */ /* 0x0001e40008011000 */
[----:B0-----:R-:W-:Y:S01]  /*4fa0*/  UMOV UR8, UR14 ;  /* 0x0000000e00087c82 */ /* 0x001fe20008000000 */
[----:B------:R-:W-:-:S02]  /*4fb0*/  UMOV UR10, UR18 ;  /* 0x00000012000a7c82 */ /* 0x000fc40008000000 */
[----:B------:R0:W-:Y:S02]  /*4fc0*/  UTMALDG.3D [UR8], [UR22], desc[UR6] ;  /* 0x00000608160075b4 */ /* 0x0001e40008011000 */
[----:B0-----:R-:W-:Y:S05]  /*4fd0*/  @P3 BRA `(.L_x_107) ;  /* 0xfffffffc00503947 */ /* 0x001fea000383ffff */
.L_x_103:
[----:B------:R-:W-:Y:S05]  /*4fe0*/  BSYNC B1 ;  /* 0x0000000000017941 */ /* 0x000fea0003800000 */
.L_x_102:
[----:B------:R-:W2:Y:S01]  /*4ff0*/  LDL.64 R10, [R1] ;  /* 0x00000000010a7983 */ /* 0x000ea20000100a00 */
[----:B------:R-:W-:Y:S01]  /*5000*/  LOP3.LUT P4, RZ, R8, 0xff, RZ, 0xc0, !PT ;  /* 0x000000ff08ff7812 */ /* 0x000fe2000788c0ff */
[----:B------:R-:W-:Y:S01]  /*5010*/  VIADD R9, R6, UR40 ;  /* 0x0000002806097c36 */ /* 0x000fe20008000000 */
[----:B------:R-:W-:Y:S01]  /*5020*/  ULDC.64 UR4, c[0x0][0x650] ;  /* 0x0001940000047ab9 */ /* 0x000fe20000000a00 */
[----:B------:R-:W-:Y:S01]  /*5030*/  IMAD.U32 R4, RZ, RZ, UR40 ;  /* 0x00000028ff047e24 */ /* 0x000fe2000f8e00ff */
[----:B------:R-:W-:Y:S01]  /*5040*/  UISETP.GE.U32.AND UP0, UPT, UR40, 0x1c, UPT ;  /* 0x0000001c2800788c */ /* 0x000fe2000bf06070 */
[----:B------:R-:W-:Y:S01]  /*5050*/  BSSY B1, `(.L_x_108) ;  /* 0x000006f000017945 */ /* 0x000fe20003800000 */
[----:B------:R-:W-:Y:S01]  /*5060*/  ISETP.GT.U32.AND P1, PT, R9, 0x1b, PT ;  /* 0x0000001b0900780c */ /* 0x000fe20003f24070 */
[----:B------:R-:W-:Y:S01]  /*5070*/  IMAD.MOV.U32 R19, RZ, RZ, -0x1 ;  /* 0xffffffffff137424 */ /* 0x000fe200078e00ff */
[----:B------:R-:W-:Y:S01]  /*5080*/  PRMT R8, RZ, 0x7610, R8 ;  /* 0x00007610ff087816 */ /* 0x000fe20000000008 */
[----:B------:R-:W-:Y:S01]  /*5090*/  IMAD.MOV.U32 R22, RZ, RZ, -0x1 ;  /* 0xffffffffff167424 */ /* 0x000fe200078e00ff */
[----:B------:R-:W-:-:S02]  /*50a0*/  ISETP.LT.U32.AND P1, PT, R4, 0x1c, P1 ;  /* 0x0000001c0400780c */ /* 0x000fc40000f21070 */
[----:B------:R-:W-:Y:S01]  /*50b0*/  PLOP3.LUT P3, PT, PT, PT, UP0, 0x80, 0x0 ;  /* 0x000000000000781c */ /* 0x000fe20003f6f008 */
[----:B------:R-:W0:Y:S01]  /*50c0*/  @P4 S2R R3, SR_CgaCtaId ;  /* 0x0000000000034919 */ /* 0x000e220000008800 */
[----:B------:R-:W-:Y:S02]  /*50d0*/  @P4 MOV R2, 0x400 ;  /* 0x0000040000024802 */ /* 0x000fe40000000f00 */
[----:B------:R-:W-:-:S04]  /*50e0*/  SEL R5, RZ, 0x1, !P1 ;  /* 0x00000001ff057807 */ /* 0x000fc80004800000 */
[----:B------:R-:W-:Y:S02]  /*50f0*/  LOP3.LUT R0, R0, R5, RZ, 0x3c, !PT ;  /* 0x0000000500007212 */ /* 0x000fe400078e3cff */
[----:B0-----:R-:W-:-:S04]  /*5100*/  @P4 LEA R2, R3, R2, 0x18 ;  /* 0x0000000203024211 */ /* 0x001fc800078ec0ff */
[----:B------:R0:W-:Y:S02]  /*5110*/  @P4 SYNCS.ARRIVE.TRANS64.A1T0 RZ, [R2+URZ+0x1f8], RZ ;  /* 0x0001f8ff02ff49a7 */ /* 0x0001e4000810003f */
[----:B0-----:R-:W-:-:S05]  /*5120*/  SHF.R.U32.HI R2, RZ, 0x2, R9 ;  /* 0x00000002ff027819 */ /* 0x001fca0000011609 */
[----:B------:R-:W-:-:S04]  /*5130*/  IMAD.WIDE.U32 R2, R2, 0x24924925, RZ ;  /* 0x2492492502027825 */ /* 0x000fc800078e00ff */
[----:B------:R-:W-:Y:S01]  /*5140*/  IMAD R6, R3, -0x1c, R9 ;  /* 0xffffffe403067824 */ /* 0x000fe200078e0209 */
[--C-:B------:R-:W-:Y:S01]  /*5150*/  @P3 LOP3.LUT R0, R0, 0x1, R3.reuse, 0x78, !PT ;  /* 0x0000000100003812 */ /* 0x100fe200078e7803 */
[----:B------:R-:W-:Y:S01]  /*5160*/  IMAD.MOV.U32 R2, RZ, RZ, -0x1 ;  /* 0xffffffffff027424 */ /* 0x000fe200078e00ff */
[----:B------:R-:W-:Y:S02]  /*5170*/  PRMT R3, RZ, 0x7610, R3 ;  /* 0x00007610ff037816 */ /* 0x000fe40000000003 */
[----:B--2---:R-:W-:-:S04]  /*5180*/  IADD3 R18, P4, R18, R10, RZ ;  /* 0x0000000a12127210 */ /* 0x004fc80007f9e0ff */
[----:B------:R-:W-:Y:S01]  /*5190*/  ISETP.GE.U32.AND P1, PT, R18, UR4, PT ;  /* 0x0000000412007c0c */ /* 0x000fe2000bf26070 */
[----:B------:R-:W-:-:S05]  /*51a0*/  IMAD.X R17, R17, 0x1, R23, P4 ;  /* 0x0000000111117824 */ /* 0x000fca00020e0617 */
[----:B------:R-:W-:-:S13]  /*51b0*/  ISETP.GE.U32.AND.EX P1, PT, R17, UR5, PT, P1 ;  /* 0x0000000511007c0c */ /* 0x000fda000bf26110 */
[----:B------:R-:W-:Y:S05]  /*51c0*/  @P1 BRA `(.L_x_109) ;  /* 0x00000004005c1947 */ /* 0x000fea0003800000 */
[----:B------:R-:W0:Y:S01]  /*51d0*/  S2R R11, SR_CTAID.X ;  /* 0x00000000000b7919 */ /* 0x000e220000002500 */
[----:B------:R-:W-:Y:S01]  /*51e0*/  ULDC.64 UR4, c[0x0][0x628] ;  /* 0x00018a0000047ab9 */ /* 0x000fe20000000a00 */
[----:B------:R-:W1:Y:S01]  /*51f0*/  LDC R12, c[0x0][0x144] ;  /* 0x00005100ff0c7b82 */ /* 0x000e620000000800 */
[----:B------:R-:W-:Y:S01]  /*5200*/  ISETP.NE.U32.AND P1, PT, RZ, UR4, PT ;  /* 0x00000004ff007c0c */ /* 0x000fe2000bf25070 */
[----:B------:R-:W2:Y:S01]  /*5210*/  S2R R9, SR_CTAID.Y ;  /* 0x0000000000097919 */ /* 0x000ea20000002600 */
[----:B------:R-:W-:Y:S01]  /*5220*/  ULDC UR6, c[0x0][0x150] ;  /* 0x0000540000067ab9 */ /* 0x000fe20000000800 */
[----:B------:R-:W-:Y:S01]  /*5230*/  ULDC UR7, c[0x0][0x630] ;  /* 0x00018c0000077ab9 */ /* 0x000fe20000000800 */
[----:B------:R-:W-:Y:S01]  /*5240*/  ISETP.NE.AND.EX P1, PT, RZ, UR5, PT, P1 ;  /* 0x00000005ff007c0c */ /* 0x000fe2000bf25310 */
[----:B------:R-:W-:Y:S01]  /*5250*/  IMAD.MOV.U32 R2, RZ, RZ, R18 ;  /* 0x000000ffff027224 */ /* 0x000fe200078e0012 */
[----:B0-----:R-:W-:-:S05]  /*5260*/  I2FP.F32.U32 R3, R11 ;  /* 0x0000000b00037245 */ /* 0x001fca0000201000 */
[----:B------:R-:W-:Y:S01]  /*5270*/  FMUL R14, R3, UR6 ;  /* 0x00000006030e7c20 */ /* 0x000fe20008400000 */
[----:B------:R-:W-:-:S05]  /*5280*/  IMAD.MOV.U32 R3, RZ, RZ, R17 ;  /* 0x000000ffff037224 */ /* 0x000fca00078e0011 */
[----:B--2---:R-:W-:Y:S05]  /*5290*/  @!P1 BRA `(.L_x_110) ;  /* 0x0000000000289947 */ /* 0x004fea0003800000 */
[----:B------:R-:W-:Y:S02]  /*52a0*/  ULDC UR6, c[0x0][0x634] ;  /* 0x00018d0000067ab9 */ /* 0x000fe40000000800 */
[----:B------:R-:W-:-:S05]  /*52b0*/  IADD3 R3, P1, R18, UR6, RZ ;  /* 0x0000000612037c10 */ /* 0x000fca000ff3e0ff */
[----:B------:R-:W-:-:S04]  /*52c0*/  IMAD.X R13, RZ, RZ, R17, P1 ;  /* 0x000000ffff0d7224 */ /* 0x000fc800008e0611 */
[----:B------:R-:W-:-:S04]  /*52d0*/  IMAD.WIDE.U32 R4, R13, UR4, RZ ;  /* 0x000000040d047c25 */ /* 0x000fc8000f8e00ff */
[----:B------:R-:W-:-:S04]  /*52e0*/  IMAD.WIDE.U32 R4, P1, R3, UR5, R4 ;  /* 0x0000000503047c25 */ /* 0x000fc8000f820004 */
[----:B------:R-:W-:-:S04]  /*52f0*/  IMAD.WIDE.U32 R2, R3, UR4, RZ ;  /* 0x0000000403027c25 */ /* 0x000fc8000f8e00ff */
[----:B------:R-:W-:Y:S01]  /*5300*/  IMAD.MOV.U32 R2, RZ, RZ, R5 ;  /* 0x000000ffff027224 */ /* 0x000fe200078e0005 */
[----:B------:R-:W-:Y:S01]  /*5310*/  IADD3 RZ, P3, R3, R4, RZ ;  /* 0x0000000403ff7210 */ /* 0x000fe20007f7e0ff */
[----:B------:R-:W-:-:S04]  /*5320*/  IMAD.X R3, RZ, RZ, RZ, P1 ;  /* 0x000000ffff037224 */ /* 0x000fc800008e06ff */
[----:B------:R-:W-:-:S08]  /*5330*/  IMAD.WIDE.U32.X R2, R13, UR5, R2, P3 ;  /* 0x000000050d027c25 */ /* 0x000fd000098e0402 */
.L_x_110:
[--C-:B------:R-:W-:Y:S01]  /*5340*/  SHF.R.U64 R10, R2, UR7, R3.reuse ;  /* 0x00000007020a7c19 */ /* 0x100fe20008001203 */
[----:B------:R-:W0:Y:S01]  /*5350*/  F2I.U32.TRUNC.NTZ R14, R14 ;  /* 0x0000000e000e7305 */ /* 0x000e22000020f000 */
[----:B------:R-:W-:Y:S01]  /*5360*/  SHF.R.U32.HI R2, RZ, UR7, R3 ;  /* 0x00000007ff027c19 */ /* 0x000fe20008011603 */
[----:B------:R-:W-:Y:S01]  /*5370*/  ULDC.64 UR4, c[0x0][0x620] ;  /* 0x0001880000047ab9 */ /* 0x000fe20000000a00 */
[----:B------:R-:W-:Y:S01]  /*5380*/  IADD3 R5, P1, RZ, -R10, RZ ;  /* 0x8000000aff057210 */ /* 0x000fe20007f3e0ff */
[----:B------:R-:W-:Y:S01]  /*5390*/  IMAD.MOV.U32 R3, RZ, RZ, R17 ;  /* 0x000000ffff037224 */ /* 0x000fe200078e0011 */
[----:B------:R-:W-:-:S03]  /*53a0*/  ULDC.64 UR6, c[0x0][0x640] ;  /* 0x0001900000067ab9 */ /* 0x000fc60000000a00 */
[----:B------:R-:W-:Y:S01]  /*53b0*/  IMAD.X R2, RZ, RZ, ~R2, P1 ;  /* 0x000000ffff027224 */ /* 0x000fe200008e0e02 */
[----:B------:R-:W-:-:S03]  /*53c0*/  ISETP.NE.U32.AND P1, PT, RZ, UR6, PT ;  /* 0x00000006ff007c0c */ /* 0x000fc6000bf25070 */
[----:B------:R-:W-:Y:S01]  /*53d0*/  IMAD R4, R2, UR4, RZ ;  /* 0x0000000402047c24 */ /* 0x000fe2000f8e02ff */
[----:B------:R-:W-:Y:S01]  /*53e0*/  ISETP.NE.AND.EX P1, PT, RZ, UR7, PT, P1 ;  /* 0x00000007ff007c0c */ /* 0x000fe2000bf25310 */
[----:B------:R-:W-:-:S04]  /*53f0*/  IMAD.MOV.U32 R2, RZ, RZ, R18 ;  /* 0x000000ffff027224 */ /* 0x000fc800078e0012 */
[----:B------:R-:W-:Y:S01]  /*5400*/  IMAD.WIDE.U32 R2, R5, UR4, R2 ;  /* 0x0000000405027c25 */ /* 0x000fe2000f8e0002 */
[----:B------:R-:W-:-:S03]  /*5410*/  ULDC UR4, c[0x0][0x618] ;  /* 0x0001860000047ab9 */ /* 0x000fc60000000800 */
[----:B------:R-:W-:Y:S01]  /*5420*/  IMAD R5, R5, UR5, R4 ;  /* 0x0000000505057c24 */ /* 0x000fe2000f8e0204 */
[----:B------:R-:W-:Y:S01]  /*5430*/  ULDC UR5, c[0x0][0x154] ;  /* 0x0000550000057ab9 */ /* 0x000fe20000000800 */
[----:B0-----:R-:W-:Y:S02]  /*5440*/  IMAD.MOV R4, RZ, RZ, -R14 ;  /* 0x000000ffff047224 */ /* 0x001fe400078e0a0e */
[----:B------:R-:W0:Y:S01]  /*5450*/  LDC R14, c[0x0][0x148] ;  /* 0x00005200ff0e7b82 */ /* 0x000e220000000800 */
[----:B------:R-:W-:Y:S02]  /*5460*/  IMAD.IADD R3, R3, 0x1, R5 ;  /* 0x0000000103037824 */ /* 0x000fe400078e0205 */
[----:B-1----:R-:W-:Y:S01]  /*5470*/  IMAD R11, R12, R4, R11 ;  /* 0x000000040c0b7224 */ /* 0x002fe200078e020b */
[----:B------:R-:W-:Y:S02]  /*5480*/  I2FP.F32.U32 R4, R9 ;  /* 0x0000000900047245 */ /* 0x000fe40000201000 */
[----:B------:R-:W-:-:S02]  /*5490*/  SHF.R.U64 R12, R2, UR4, R3 ;  /* 0x00000004020c7c19 */ /* 0x000fc40008001203 */
[----:B------:R-:W-:Y:S01]  /*54a0*/  SHF.R.U32.HI R3, RZ, UR4, R3 ;  /* 0x00000004ff037c19 */ /* 0x000fe20008011603 */
[----:B------:R-:W-:Y:S01]  /*54b0*/  FMUL R4, R4, UR5 ;  /* 0x0000000504047c20 */ /* 0x000fe20008400000 */
[----:B------:R-:W-:Y:S02]  /*54c0*/  ULDC UR4, c[0x0][0x608] ;  /* 0x0001820000047ab9 */ /* 0x000fe40000000800 */
[--C-:B------:R-:W-:Y:S01]  /*54d0*/  SHF.R.U64 R15, R12, UR4, R3.reuse ;  /* 0x000000040c0f7c19 */ /* 0x100fe20008001203 */
[----:B------:R1:W2:Y:S01]  /*54e0*/  F2I.U32.TRUNC.NTZ R20, R4 ;  /* 0x0000000400147305 */ /* 0x0002a2000020f000 */
[----:B------:R-:W-:Y:S01]  /*54f0*/  SHF.R.U32.HI R2, RZ, UR4, R3 ;  /* 0x00000004ff027c19 */ /* 0x000fe20008011603 */
[----:B------:R-:W-:-:S03]  /*5500*/  ULDC UR4, c[0x0][0x658] ;  /* 0x0001960000047ab9 */ /* 0x000fc60000000800 */
[--C-:B------:R-:W-:Y:S02]  /*5510*/  SHF.R.U64 R13, R15, UR4, R2.reuse ;  /* 0x000000040f0d7c19 */ /* 0x100fe40008001202 */
[----:B------:R-:W-:-:S03]  /*5520*/  SHF.R.U32.HI R19, RZ, UR4, R2 ;  /* 0x00000004ff137c19 */ /* 0x000fc60008011602 */
[----:B------:R-:W-:Y:S02]  /*5530*/  IMAD.MOV.U32 R2, RZ, RZ, R13 ;  /* 0x000000ffff027224 */ /* 0x000fe400078e000d */
[----:B------:R-:W-:Y:S01]  /*5540*/  IMAD.MOV.U32 R3, RZ, RZ, R19 ;  /* 0x000000ffff037224 */ /* 0x000fe200078e0013 */
[----:B-1----:R-:W-:Y:S06]  /*5550*/  @!P1 BRA `(.L_x_111) ;  /* 0x0000000000289947 */ /* 0x002fec0003800000 */
        /* <DEDUP_REMOVED lines=10> */
.L_x_111:
[----:B------:R-:W1:Y:S01]  /*5600*/  LDC R4, c[0x0][0x65c] ;  /* 0x00019700ff047b82 */ /* 0x000e620000000800 */
[----:B------:R-:W-:Y:S01]  /*5610*/  ULDC UR4, c[0x0][0x648] ;  /* 0x0001920000047ab9 */ /* 0x000fe20000000800 */
[----:B------:R-:W-:Y:S01]  /*5620*/  LOP3.LUT R15, R15, UR16, RZ, 0xc0, !PT ;  /* 0x000000100f0f7c12 */ /* 0x000fe2000f8ec0ff */
[----:B--2---:R-:W-:Y:S01]  /*5630*/  IMAD.MOV R20, RZ, RZ, -R20 ;  /* 0x000000ffff147224 */ /* 0x004fe200078e0a14 */
[----:B------:R-:W-:Y:S01]  /*5640*/  SHF.R.U64 R2, R2, UR4, R3 ;  /* 0x0000000402027c19 */ /* 0x000fe20008001203 */
[----:B------:R-:W-:Y:S01]  /*5650*/  ULDC UR4, c[0x0][0x638] ;  /* 0x00018e0000047ab9 */ /* 0x000fe20000000800 */
[----:B------:R-:W-:Y:S01]  /*5660*/  LOP3.LUT R12, R12, UR15, RZ, 0xc0, !PT ;  /* 0x0000000f0c0c7c12 */ /* 0x000fe2000f8ec0ff */
[----:B------:R-:W-:Y:S01]  /*5670*/  ULDC UR5, c[0x0][0x610] ;  /* 0x0001840000057ab9 */ /* 0x000fe20000000800 */
[----:B------:R-:W-:Y:S01]  /*5680*/  IMAD.MOV.U32 R3, RZ, RZ, 0x1 ;  /* 0x00000001ff037424 */ /* 0x000fe200078e00ff */
[----:B-1----:R-:W-:Y:S01]  /*5690*/  ISETP.NE.AND P1, PT, R4, 0x1, PT ;  /* 0x000000010400780c */ /* 0x002fe20003f25270 */
[----:B------:R-:W-:-:S02]  /*56a0*/  IMAD.MOV R4, RZ, RZ, -R2 ;  /* 0x000000ffff047224 */ /* 0x000fc400078e0a02 */
[----:B------:R-:W-:Y:S02]  /*56b0*/  IMAD R2, R2, UR17, R15 ;  /* 0x0000001102027c24 */ /* 0x000fe4000f8e020f */
[----:B------:R-:W-:Y:S01]  /*56c0*/  IMAD R13, R4, UR4, R13 ;  /* 0x00000004040d7c24 */ /* 0x000fe2000f8e020d */
[----:B------:R-:W-:-:S07]  /*56d0*/  ULDC UR4, c[0x0][0x600] ;  /* 0x0001800000047ab9 */ /* 0x000fce0000000800 */
[----:B0-----:R-:W-:-:S04]  /*56e0*/  @P1 IMAD R11, R14, R20, R9 ;  /* 0x000000140e0b1224 */ /* 0x001fc800078e0209 */
[----:B------:R-:W-:Y:S02]  /*56f0*/  IMAD R11, R2, UR5, R11 ;  /* 0x00000005020b7c24 */ /* 0x000fe4000f8e020b */
[----:B------:R-:W-:-:S05]  /*5700*/  IMAD R2, R13, UR4, R12 ;  /* 0x000000040d027c24 */ /* 0x000fca000f8e020c */
[----:B------:R-:W-:Y:S02]  /*5710*/  SEL R22, R2, R11, !P1 ;  /* 0x0000000b02167207 */ /* 0x000fe40004800000 */
[----:B------:R-:W-:Y:S01]  /*5720*/  SEL R19, R11, R2, !P1 ;  /* 0x000000020b137207 */ /* 0x000fe20004800000 */
[----:B------:R-:W-:-:S07]  /*5730*/  IMAD.MOV.U32 R2, RZ, RZ, R10 ;  /* 0x000000ffff027224 */ /* 0x000fce00078e000a */
.L_x_109:
[----:B------:R-:W-:Y:S05]  /*5740*/  BSYNC B1 ;  /* 0x0000000000017941 */ /* 0x000fea0003800000 */
.L_x_108:
[----:B------:R-:W-:-:S13]  /*5750*/  LOP3.LUT P1, RZ, R3, 0xff, RZ, 0xc0, !PT ;  /* 0x000000ff03ff7812 */ /* 0x000fda000782c0ff */
[----:B------:R-:W-:Y:S05]  /*5760*/  @P1 BRA `(.L_x_112) ;  /* 0xfffffff400381947 */ /* 0x000fea000383ffff */
[----:B------:R-:W-:Y:S05]  /*5770*/  BSYNC B0 ;  /* 0x0000000000007941 */ /* 0x000fea0003800000 */
.L_x_100:
[----:B------:R-:W-:-:S03]  /*5780*/  UMOV UR4, 0xffffffff ;  /* 0xffffffff00047882 */ /* 0x000fc60000000000 */
[----:B------:R-:W-:Y:S05]  /*5790*/  BRA.DIV UR4, `(.L_x_113) ;  /* 0x0000001204a07947 */ /* 0x000fea000b800000 */
[----:B------:R-:W-:-:S13]  /*57a0*/  ELECT P6, URZ, PT ;  /* 0x00000000003f782f */ /* 0x000fda00038c0000 */
.L_x_153:
[----:B------:R-:W-:Y:S04]  /*57b0*/  BSSY B0, `(.L_x_114) ;  /* 0x0000103000007945 */ /* 0x000fe80003800000 */
[----:B------:R-:W-:Y:S05]  /*57c0*/  @!P6 BRA `(.L_x_115) ;  /* 0x000000100004e947 */ /* 0x000fea0003800000 */
[----:B------:R-:W-:-:S04]  /*57d0*/  LOP3.LUT R16, R16, 0x2, RZ, 0xfc, !PT ;  /* 0x0000000210107812 */ /* 0x000fc800078efcff */
[----:B------:R-:W-:-:S13]  /*57e0*/  ISETP.NE.AND P0, PT, R16, 0x3, PT ;  /* 0x000000031000780c */ /* 0x000fda0003f05270 */
[----:B------:R-:W-:Y:S05]  /*57f0*/  @!P0 BRA `(.L_x_116) ;  /* 0x0000000000048947 */ /* 0x000fea0003800000 */
[----:B------:R-:W-:Y:S01]  /*5800*/  BPT.TRAP 0x1 ;  /* 0x000000040000795c */ /* 0x000fe20000300000 */
.L_x_116:
[----:B------:R-:W0:Y:S01]  /*5810*/  S2R R3, SR_CgaCtaId ;  /* 0x0000000000037919 */ /* 0x000e220000008800 */
[----:B------:R-:W-:-:S04]  /*5820*/  MOV R2, 0x400 ;  /* 0x0000040000027802 */ /* 0x000fc80000000f00 */
[----:B0-----:R-:W-:Y:S02]  /*5830*/  LEA R3, R3, R2, 0x18 ;  /* 0x0000000203037211 */ /* 0x001fe400078ec0ff */
[----:B------:R-:W-:-:S03]  /*5840*/  SHF.L.U32 R2, R0, 0x1f, RZ ;  /* 0x0000001f00027819 */ /* 0x000fc600000006ff */
[----:B------:R-:W-:-:S04]  /*5850*/  VIADD R3, R3, 0xe0 ;  /* 0x000000e003037836 */ /* 0x000fc80000000000 */
[C---:B------:R-:W-:Y:S02]  /*5860*/  IMAD R7, R6.reuse, 0x8, R3 ;  /* 0x0000000806077824 */ /* 0x040fe400078e0203 */
[----:B------:R-:W-:Y:S02]  /*5870*/  VIADD R6, R6, 0x1 ;  /* 0x0000000106067836 */ /* 0x000fe40000000000 */
[----:B------:R-:W0:Y:S03]  /*5880*/  SYNCS.PHASECHK.TRANS64.TRYWAIT P0, [R7+URZ], R2 ;  /* 0x00000002070075a7 */ /* 0x000e26000800017f */
[----:B------:R-:W-:-:S04]  /*5890*/  ISETP.NE.AND P1, PT, R6, 0x1c, PT ;  /* 0x0000001c0600780c */ /* 0x000fc80003f25270 */
[----:B------:R-:W-:Y:S02]  /*58a0*/  SEL R5, RZ, 0x1, P1 ;  /* 0x00000001ff057807 */ /* 0x000fe40000800000 */
[----:B------:R-:W-:Y:S02]  /*58b0*/  SEL R6, R6, RZ, P1 ;  /* 0x000000ff06067207 */ /* 0x000fe40000800000 */
[----:B------:R-:W-:-:S03]  /*58c0*/  LOP3.LUT R5, R0, R5, RZ, 0x3c, !PT ;  /* 0x0000000500057212 */ /* 0x000fc600078e3cff */
[----:B------:R-:W-:Y:S01]  /*58d0*/  IMAD R9, R6, 0x8, R3 ;  /* 0x0000000806097824 */ /* 0x000fe200078e0203 */
[----:B------:R-:W-:Y:S01]  /*58e0*/  SHF.L.U32 R4, R5, 0x1f, RZ ;  /* 0x0000001f05047819 */ /* 0x000fe200000006ff */
[----:B0-----:R-:W-:Y:S06]  /*58f0*/  @!P0 BRA `(.L_x_117) ;  /* 0x0000001000688947 */ /* 0x001fec0003800000 */
.L_x_154:
[----:B------:R-:W1:Y:S01]  /*5900*/  SYNCS.PHASECHK.TRANS64.TRYWAIT P0, [R9+URZ], R4 ;  /* 0x00000004090075a7 */ /* 0x000e62000800017f */
[----:B------:R-:W-:-:S05]  /*5910*/  VIADD R0, R6, 0x1 ;  /* 0x0000000106007836 */ /* 0x000fca0000000000 */
[----:B------:R-:W-:-:S04]  /*5920*/  ISETP.NE.AND P1, PT, R0, 0x1c, PT ;  /* 0x0000001c0000780c */ /* 0x000fc80003f25270 */
[----:B0-----:R-:W-:Y:S02]  /*5930*/  SEL R2, RZ, 0x1, P1 ;  /* 0x00000001ff027807 */ /* 0x001fe40000800000 */
[----:B------:R-:W-:Y:S02]  /*5940*/  SEL R0, R0, RZ, P1 ;  /* 0x000000ff00007207 */ /* 0x000fe40000800000 */
[----:B------:R-:W-:-:S03]  /*5950*/  LOP3.LUT R7, R5, R2, RZ, 0x3c, !PT ;  /* 0x0000000205077212 */ /* 0x000fc600078e3cff */
[----:B------:R-:W-:Y:S01]  /*5960*/  IMAD R6, R0, 0x8, R3 ;  /* 0x0000000800067824 */ /* 0x000fe200078e0203 */
[----:B------:R-:W-:Y:S01]  /*5970*/  SHF.L.U32 R5, R7, 0x1f, RZ ;  /* 0x0000001f07057819 */ /* 0x000fe200000006ff */
[----:B-1----:R-:W-:Y:S06]  /*5980*/  @!P0 BRA `(.L_x_118) ;  /* 0x0000001000588947 */ /* 0x002fec0003800000 */
.L_x_155:
[----:B------:R-:W1:Y:S01]  /*5990*/  SYNCS.PHASECHK.TRANS64.TRYWAIT P0, [R6+URZ], R5 ;  /* 0x00000005060075a7 */ /* 0x000e62000800017f */
[----:B------:R-:W-:-:S05]  /*59a0*/  VIADD R0, R0, 0x1 ;  /* 0x0000000100007836 */ /* 0x000fca0000000000 */
[----:B------:R-:W-:-:S04]  /*59b0*/  ISETP.NE.AND P1, PT, R0, 0x1c, PT ;  /* 0x0000001c0000780c */ /* 0x000fc80003f25270 */
[----:B------:R-:W-:Y:S02]  /*59c0*/  SEL R2, RZ, 0x1, P1 ;  /* 0x00000001ff027807 */ /* 0x000fe40000800000 */
[----:B------:R-:W-:Y:S02]  /*59d0*/  SEL R0, R0, RZ, P1 ;  /* 0x000000ff00007207 */ /* 0x000fe40000800000 */
[----:B------:R-:W-:-:S03]  /*59e0*/  LOP3.LUT R7, R7, R2, RZ, 0x3c, !PT ;  /* 0x0000000207077212 */ /* 0x000fc600078e3cff */
[----:B0-----:R-:W-:Y:S01]  /*59f0*/  IMAD R9, R0, 0x8, R3 ;  /* 0x0000000800097824 */ /* 0x001fe200078e0203 */
[----:B------:R-:W-:Y:S01]  /*5a00*/  SHF.L.U32 R4, R7, 0x1f, RZ ;  /* 0x0000001f07047819 */ /* 0x000fe200000006ff */
[----:B-1----:R-:W-:Y:S06]  /*5a10*/  @!P0 BRA `(.L_x_119) ;  /* 0x0000001000488947 */ /* 0x002fec0003800000 */
.L_x_156:
        /* <DEDUP_REMOVED lines=9> */
.L_x_157:
        /* <DEDUP_REMOVED lines=9> */
.L_x_158:
        /* <DEDUP_REMOVED lines=9> */
.L_x_159:
        /* <DEDUP_REMOVED lines=9> */
.L_x_160:
        /* <DEDUP_REMOVED lines=9> */
.L_x_161:
        /* <DEDUP_REMOVED lines=9> */
.L_x_162:
        /* <DEDUP_REMOVED lines=9> */
.L_x_163:
        /* <DEDUP_REMOVED lines=9> */
.L_x_164:
        /* <DEDUP_REMOVED lines=9> */
.L_x_165:
        /* <DEDUP_REMOVED lines=9> */
.L_x_166:
        /* <DEDUP_REMOVED lines=9> */
.L_x_167:
        /* <DEDUP_REMOVED lines=9> */
.L_x_168:
        /* <DEDUP_REMOVED lines=9> */
.L_x_169:
        /* <DEDUP_REMOVED lines=9> */
.L_x_170:
        /* <DEDUP_REMOVED lines=9> */
.L_x_171:
        /* <DEDUP_REMOVED lines=9> */
.L_x_172:
        /* <DEDUP_REMOVED lines=9> */
.L_x_173:
        /* <DEDUP_REMOVED lines=9> */
.L_x_174:
        /* <DEDUP_REMOVED lines=9> */
.L_x_175:
        /* <DEDUP_REMOVED lines=9> */
.L_x_176:
        /* <DEDUP_REMOVED lines=9> */
.L_x_177:
        /* <DEDUP_REMOVED lines=9> */
.L_x_178:
        /* <DEDUP_REMOVED lines=9> */
.L_x_179:
[----:B------:R-:W1:Y:S01]  /*6710*/  SYNCS.PHASECHK.TRANS64.TRYWAIT P0, [R6+URZ], R5 ;  /* 0x00000005060075a7 */ /* 0x000e62000800017f */
[----:B------:R-:W-:-:S05]  /*6720*/  VIADD R0, R0, 0x1 ;  /* 0x0000000100007836 */ /* 0x000fca0000000000 */
[----:B------:R-:W-:-:S04]  /*6730*/  ISETP.NE.AND P1, PT, R0, 0x1c, PT ;  /* 0x0000001c0000780c */ /* 0x000fc80003f25270 */
[----:B------:R-:W-:Y:S02]  /*6740*/  SEL R2, RZ, 0x1, P1 ;  /* 0x00000001ff027807 */ /* 0x000fe40000800000 */
[----:B------:R-:W-:Y:S02]  /*6750*/  SEL R0, R0, RZ, P1 ;  /* 0x000000ff00007207 */ /* 0x000fe40000800000 */
[----:B------:R-:W-:Y:S01]  /*6760*/  LOP3.LUT R2, R7, R2, RZ, 0x3c, !PT ;  /* 0x0000000207027212 */ /* 0x000fe200078e3cff */
[----:B-1----:R-:W-:Y:S06]  /*6770*/  @!P0 BRA `(.L_x_143) ;  /* 0x0000000800d08947 */ /* 0x002fec0003800000 */
.L_x_180:
[----:B------:R-:W-:Y:S01]  /*6780*/  IMAD R3, R0, 0x8, R3 ;  /* 0x0000000800037824 */ /* 0x000fe200078e0203 */
[----:B------:R-:W-:-:S07]  /*6790*/  SHF.L.U32 R0, R2, 0x1f, RZ ;  /* 0x0000001f02007819 */ /* 0x000fce00000006ff */
.L_x_144:
[----:B--2---:R2:W3:Y:S02]  /*67a0*/  SYNCS.PHASECHK.TRANS64.TRYWAIT P0, [R3+URZ], R0 ;  /* 0x00000000030075a7 */ /* 0x0044e4000800017f */
[----:B---3--:R-:W-:Y:S05]  /*67b0*/  @!P0 NANOSLEEP.SYNCS 0x989680 ;  /* 0x009896800000895d */ /* 0x008fea0003900000 */
[----:B------:R-:W3:Y:S02]  /*67c0*/  @!P0 SYNCS.PHASECHK.TRANS64 P0, [R3+URZ], R0 ;  /* 0x00000000030085a7 */ /* 0x000ee4000800007f */
[----:B---3--:R-:W-:Y:S05]  /*67d0*/  @!P0 BRA `(.L_x_144) ;  /* 0xfffffffc00f08947 */ /* 0x008fea000383ffff */
.L_x_115:
[----:B------:R-:W-:Y:S05]  /*67e0*/  BSYNC B0 ;  /* 0x0000000000007941 */ /* 0x000fea0003800000 */
.L_x_114:
[----:B------:R-:W-:Y:S05]  /*67f0*/  EXIT ;  /* 0x000000000000794d */ /* 0x000fea0003800000 */
.L_x_16:
[----:B-1----:R1:W2:Y:S02]  /*6800*/  SYNCS.PHASECHK.TRANS64.TRYWAIT P0, [R63+URZ], R0 ;  /* 0x000000003f0075a7 */ /* 0x0022a4000800017f */
[----:B--2---:R-:W-:Y:S05]  /*6810*/  @!P0 NANOSLEEP.SYNCS 0x989680 ;  /* 0x009896800000895d */ /* 0x004fea0003900000 */
[----:B------:R-:W2:Y:S02]  /*6820*/  @!P0 SYNCS.PHASECHK.TRANS64 P0, [R63+URZ], R0 ;  /* 0x000000003f0085a7 */ /* 0x000ea4000800007f */
[----:B--2---:R-:W-:Y:S05]  /*6830*/  @!P0 BRA `(.L_x_16) ;  /* 0xfffffffc00f08947 */ /* 0x004fea000383ffff */
[----:B------:R-:W-:Y:S05]  /*6840*/  BRA `(.L_x_145) ;  /* 0xffffffac00f07947 */ /* 0x000fea000383ffff */
.L_x_21:
[----:B--2---:R2:W3:Y:S02]  /*6850*/  SYNCS.PHASECHK.TRANS64.TRYWAIT P1, [R3+URZ], R0 ;  /* 0x00000000030075a7 */ /* 0x0044e4000802017f */
[----:B---3--:R-:W-:Y:S05]  /*6860*/  @!P1 NANOSLEEP.SYNCS 0x989680 ;  /* 0x009896800000995d */ /* 0x008fea0003900000 */
[----:B------:R-:W3:Y:S02]  /*6870*/  @!P1 SYNCS.PHASECHK.TRANS64 P1, [R3+URZ], R0 ;  /* 0x00000000030095a7 */ /* 0x000ee4000802007f */
[----:B---3--:R-:W-:Y:S05]  /*6880*/  @!P1 BRA `(.L_x_21) ;  /* 0xfffffffc00f09947 */ /* 0x008fea000383ffff */
[----:B------:R-:W-:Y:S05]  /*6890*/  BRA `(.L_x_20) ;  /* 0xffffffb000547947 */ /* 0x000fea000383ffff */
.L_x_26:
[----:B--2---:R-:W-:-:S04]  /*68a0*/  IMAD.U32 R4, RZ, RZ, UR4 ;  /* 0x00000004ff047e24 */ /* 0x004fc8000f8e00ff */
[----:B------:R2:W3:Y:S03]  /*68b0*/  SYNCS.PHASECHK.TRANS64.TRYWAIT P1, [R4+URZ], R3 ;  /* 0x00000003040075a7 */ /* 0x0004e6000802017f */
[----:B---3--:R-:W-:Y:S05]  /*68c0*/  @!P1 NANOSLEEP.SYNCS 0x989680 ;  /* 0x009896800000995d */ /* 0x008fea0003900000 */
[----:B------:R-:W3:Y:S02]  /*68d0*/  @!P1 SYNCS.PHASECHK.TRANS64 P1, [R4+URZ], R3 ;  /* 0x00000003040095a7 */ /* 0x000ee4000802007f */
[----:B---3--:R-:W-:Y:S05]  /*68e0*/  @!P1 BRA `(.L_x_26) ;  /* 0xfffffffc00ec9947 */ /* 0x008fea000383ffff */
[----:B------:R-:W-:Y:S05]  /*68f0*/  BRA `(.L_x_25) ;  /* 0xffffffb000cc7947 */ /* 0x000fea000383ffff */
.L_x_32:
[----:B---3--:R3:W4:Y:S02]  /*6900*/  SYNCS.PHASECHK.TRANS64.TRYWAIT P0, [R63+URZ+0x10], R0 ;  /* 0x000010003f0075a7 */ /* 0x008724000800017f */
[----:B----4-:R-:W-:Y:S05]  /*6910*/  @!P0 NANOSLEEP.SYNCS 0x989680 ;  /* 0x009896800000895d */ /* 0x010fea0003900000 */
[----:B------:R-:W4:Y:S02]  /*6920*/  @!P0 SYNCS.PHASECHK.TRANS64 P0, [R63+URZ+0x10], R0 ;  /* 0x000010003f0085a7 */ /* 0x000f24000800007f */
[----:B----4-:R-:W-:Y:S05]  /*6930*/  @!P0 BRA `(.L_x_32) ;  /* 0xfffffffc00f08947 */ /* 0x010fea000383ffff */
[----:B------:R-:W-:Y:S05]  /*6940*/  BRA `(.L_x_146) ;  /* 0xffffffb400c47947 */ /* 0x000fea000383ffff */
.L_x_101:
[----:B------:R-:W-:Y:S01]  /*6950*/  BSSY B1, `(.L_x_147) ;  /* 0x0000006000017945 */ /* 0x000fe20003800000 */
[----:B------:R-:W-:-:S07]  /*6960*/  IMAD.MOV.U32 R15, RZ, RZ, -0x1 ;  /* 0xffffffffff0f7424 */ /* 0x000fce00078e00ff */
[----:B-----5:R-:W-:Y:S05]  /*6970*/  WARPSYNC.COLLECTIVE R15, `(.L_x_148) ;  /* 0x000000000f0c7348 */ /* 0x020fea0003c00000 */
[----:B------:R-:W-:Y:S02]  /*6980*/  ELECT P6, UR62, PT ;  /* 0x00000000003e782f */ /* 0x000fe400038c0000 */
[----:B------:R-:W-:Y:S01]  /*6990*/  MOV R14, UR62 ;  /* 0x0000003e000e7c02 */ /* 0x000fe20008000f00 */
[----:B-----5:R-:W-:Y:S10]  /*69a0*/  ENDCOLLECTIVE ;  /* 0x000000000000791b */ /* 0x020ff40003800000 */
.L_x_148:
[----:B------:R-:W-:Y:S05]  /*69b0*/  BSYNC B1 ;  /* 0x0000000000017941 */ /* 0x000fea0003800000 */
.L_x_147:
[----:B------:R-:W-:Y:S05]  /*69c0*/  BRA `(.L_x_149) ;  /* 0xffffffe000ac7947 */ /* 0x000fea000383ffff */
.L_x_104:
[----:B0-----:R0:W1:Y:S02]  /*69d0*/  SYNCS.PHASECHK.TRANS64.TRYWAIT P1, [R10+URZ+0xe0], R5 ;  /* 0x0000e0050a0075a7 */ /* 0x001064000802017f */
[----:B-1----:R-:W-:Y:S05]  /*69e0*/  @!P1 NANOSLEEP.SYNCS 0x989680 ;  /* 0x009896800000995d */ /* 0x002fea0003900000 */
[----:B------:R-:W1:Y:S02]  /*69f0*/  @!P1 SYNCS.PHASECHK.TRANS64 P1, [R10+URZ+0xe0], R5 ;  /* 0x0000e0050a0095a7 */ /* 0x000e64000802007f */
[----:B-1----:R-:W-:Y:S05]  /*6a00*/  @!P1 BRA `(.L_x_104) ;  /* 0xfffffffc00f09947 */ /* 0x002fea000383ffff */
[----:B------:R-:W-:Y:S05]  /*6a10*/  BRA `(.L_x_150) ;  /* 0xffffffe000e07947 */ /* 0x000fea000383ffff */
.L_x_113:
[----:B------:R-:W-:Y:S01]  /*6a20*/  BSSY B0, `(.L_x_151) ;  /* 0x0000006000007945 */ /* 0x000fe20003800000 */
[----:B------:R-:W-:-:S07]  /*6a30*/  IMAD.MOV.U32 R15, RZ, RZ, -0x1 ;  /* 0xffffffffff0f7424 */ /* 0x000fce00078e00ff */
[----:B-----5:R-:W-:Y:S05]  /*6a40*/  WARPSYNC.COLLECTIVE R15, `(.L_x_152) ;  /* 0x000000000f0c7348 */ /* 0x020fea0003c00000 */
[----:B------:R-:W-:Y:S02]  /*6a50*/  ELECT P6, UR62, PT ;  /* 0x00000000003e782f */ /* 0x000fe400038c0000 */
[----:B------:R-:W-:Y:S01]  /*6a60*/  MOV R14, UR62 ;  /* 0x0000003e000e7c02 */ /* 0x000fe20008000f00 */
[----:B-----5:R-:W-:Y:S10]  /*6a70*/  ENDCOLLECTIVE ;  /* 0x000000000000791b */ /* 0x020ff40003800000 */
.L_x_152:
[----:B------:R-:W-:Y:S05]  /*6a80*/  BSYNC B0 ;  /* 0x0000000000007941 */ /* 0x000fea0003800000 */
.L_x_151:
[----:B------:R-:W-:Y:S05]  /*6a90*/  BRA `(.L_x_153) ;  /* 0xffffffec00447947 */ /* 0x000fea000383ffff */
.L_x_117:
[----:B0-----:R0:W1:Y:S02]  /*6aa0*/  SYNCS.PHASECHK.TRANS64.TRYWAIT P0, [R7+URZ], R2 ;  /* 0x00000002070075a7 */ /* 0x001064000800017f */
[----:B-1----:R-:W-:Y:S05]  /*6ab0*/  @!P0 NANOSLEEP.SYNCS 0x989680 ;  /* 0x009896800000895d */ /* 0x002fea0003900000 */
[----:B------:R-:W1:Y:S02]  /*6ac0*/  @!P0 SYNCS.PHASECHK.TRANS64 P0, [R7+URZ], R2 ;  /* 0x00000002070085a7 */ /* 0x000e64000800007f */
[----:B-1----:R-:W-:Y:S05]  /*6ad0*/  @!P0 BRA `(.L_x_117) ;  /* 0xfffffffc00f08947 */ /* 0x002fea000383ffff */
[----:B------:R-:W-:Y:S05]  /*6ae0*/  BRA `(.L_x_154) ;  /* 0xffffffec00847947 */ /* 0x000fea000383ffff */
.L_x_118:
[----:B0-----:R0:W1:Y:S02]  /*6af0*/  SYNCS.PHASECHK.TRANS64.TRYWAIT P0, [R9+URZ], R4 ;  /* 0x00000004090075a7 */ /* 0x001064000800017f */
[----:B-1----:R-:W-:Y:S05]  /*6b00*/  @!P0 NANOSLEEP.SYNCS 0x989680 ;  /* 0x009896800000895d */ /* 0x002fea0003900000 */
[----:B------:R-:W1:Y:S02]  /*6b10*/  @!P0 SYNCS.PHASECHK.TRANS64 P0, [R9+URZ], R4 ;  /* 0x00000004090085a7 */ /* 0x000e64000800007f */
[----:B-1----:R-:W-:Y:S05]  /*6b20*/  @!P0 BRA `(.L_x_118) ;  /* 0xfffffffc00f08947 */ /* 0x002fea000383ffff */
[----:B------:R-:W-:Y:S05]  /*6b30*/  BRA `(.L_x_155) ;  /* 0xffffffec00947947 */ /* 0x000fea000383ffff */
.L_x_119:
[----:B0-----:R0:W1:Y:S02]  /*6b40*/  SYNCS.PHASECHK.TRANS64.TRYWAIT P0, [R6+URZ], R5 ;  /* 0x00000005060075a7 */ /* 0x001064000800017f */
[----:B-1----:R-:W-:Y:S05]  /*6b50*/  @!P0 NANOSLEEP.SYNCS 0x989680 ;  /* 0x009896800000895d */ /* 0x002fea0003900000 */
[----:B------:R-:W1:Y:S02]  /*6b60*/  @!P0 SYNCS.PHASECHK.TRANS64 P0, [R6+URZ], R5 ;  /* 0x00000005060085a7 */ /* 0x000e64000800007f */
[----:B-1----:R-:W-:Y:S05]  /*6b70*/  @!P0 BRA `(.L_x_119) ;  /* 0xfffffffc00f08947 */ /* 0x002fea000383ffff */
[----:B------:R-:W-:Y:S05]  /*6b80*/  BRA `(.L_x_156) ;  /* 0xffffffec00a47947 */ /* 0x000fea000383ffff */
.L_x_120:
[----:B0-----:R0:W1:Y:S02]  /*6b90*/  SYNCS.PHASECHK.TRANS64.TRYWAIT P0, [R9+URZ], R4 ;  /* 0x00000004090075a7 */ /* 0x001064000800017f */
[----:B-1----:R-:W-:Y:S05]  /*6ba0*/  @!P0 NANOSLEEP.SYNCS 0x989680 ;  /* 0x009896800000895d */ /* 0x002fea0003900000 */
[----:B------:R-:W1:Y:S02]  /*6bb0*/  @!P0 SYNCS.PHASECHK.TRANS64 P0, [R9+URZ], R4 ;  /* 0x00000004090085a7 */ /* 0x000e64000800007f */
[----:B-1----:R-:W-:Y:S05]  /*6bc0*/  @!P0 BRA `(.L_x_120) ;  /* 0xfffffffc00f08947 */ /* 0x002fea000383ffff */
[----:B------:R-:W-:Y:S05]  /*6bd0*/  BRA `(.L_x_157) ;  /* 0xffffffec00b47947 */ /* 0x000fea000383ffff */
.L_x_121:
[----:B0-----:R0:W1:Y:S02]  /*6be0*/  SYNCS.PHASECHK.TRANS64.TRYWAIT P0, [R6+URZ], R5 ;  /* 0x00000005060075a7 */ /* 0x001064000800017f */
[----:B-1----:R-:W-:Y:S05]  /*6bf0*/  @!P0 NANOSLEEP.SYNCS 0x989680 ;  /* 0x009896800000895d */ /* 0x002fea0003900000 */
[----:B------:R-:W1:Y:S02]  /*6c00*/  @!P0 SYNCS.PHASECHK.TRANS64 P0, [R6+URZ], R5 ;  /* 0x00000005060085a7 */ /* 0x000e64000800007f */
[----:B-1----:R-:W-:Y:S05]  /*6c10*/  @!P0 BRA `(.L_x_121) ;  /* 0xfffffffc00f08947 */ /* 0x002fea000383ffff */
[----:B------:R-:W-:Y:S05]  /*6c20*/  BRA `(.L_x_158) ;  /* 0xffffffec00c47947 */ /* 0x000fea000383ffff */
.L_x_122:
[----:B0-----:R0:W1:Y:S02]  /*6c30*/  SYNCS.PHASECHK.TRANS64.TRYWAIT P0, [R9+URZ], R4 ;  /* 0x00000004090075a7 */ /* 0x001064000800017f */
[----:B-1----:R-:W-:Y:S05]  /*6c40*/  @!P0 NANOSLEEP.SYNCS 0x989680 ;  /* 0x009896800000895d */ /* 0x002fea0003900000 */
[----:B------:R-:W1:Y:S02]  /*6c50*/  @!P0 SYNCS.PHASECHK.TRANS64 P0, [R9+URZ], R4 ;  /* 0x00000004090085a7 */ /* 0x000e64000800007f */
[----:B-1----:R-:W-:Y:S05]  /*6c60*/  @!P0 BRA `(.L_x_122) ;  /* 0xfffffffc00f08947 */ /* 0x002fea000383ffff */
[----:B------:R-:W-:Y:S05]  /*6c70*/  BRA `(.L_x_159) ;  /* 0xffffffec00d47947 */ /* 0x000fea000383ffff */
.L_x_123:
[----:B0-----:R0:W1:Y:S02]  /*6c80*/  SYNCS.PHASECHK.TRANS64.TRYWAIT P0, [R6+URZ], R5 ;  /* 0x00000005060075a7 */ /* 0x001064000800017f */
[----:B-1----:R-:W-:Y:S05]  /*6c90*/  @!P0 NANOSLEEP.SYNCS 0x989680 ;  /* 0x009896800000895d */ /* 0x002fea0003900000 */
[----:B------:R-:W1:Y:S02]  /*6ca0*/  @!P0 SYNCS.PHASECHK.TRANS64 P0, [R6+URZ], R5 ;  /* 0x00000005060085a7 */ /* 0x000e64000800007f */
[----:B-1----:R-:W-:Y:S05]  /*6cb0*/  @!P0 BRA `(.L_x_123) ;  /* 0xfffffffc00f08947 */ /* 0x002fea000383ffff */
[----:B------:R-:W-:Y:S05]  /*6cc0*/  BRA `(.L_x_160) ;  /* 0xffffffec00e47947 */ /* 0x000fea000383ffff */
.L_x_124:
[----:B0-----:R0:W1:Y:S02]  /*6cd0*/  SYNCS.PHASECHK.TRANS64.TRYWAIT P0, [R9+URZ], R4 ;  /* 0x00000004090075a7 */ /* 0x001064000800017f */
[----:B-1----:R-:W-:Y:S05]  /*6ce0*/  @!P0 NANOSLEEP.SYNCS 0x989680 ;  /* 0x009896800000895d */ /* 0x002fea0003900000 */
[----:B------:R-:W1:Y:S02]  /*6cf0*/  @!P0 SYNCS.PHASECHK.TRANS64 P0, [R9+URZ], R4 ;  /* 0x00000004090085a7 */ /* 0x000e64000800007f */
[----:B-1----:R-:W-:Y:S05]  /*6d00*/  @!P0 BRA `(.L_x_124) ;  /* 0xfffffffc00f08947 */ /* 0x002fea000383ffff */
[----:B------:R-:W-:Y:S05]  /*6d10*/  BRA `(.L_x_161) ;  /* 0xffffffec00f47947 */ /* 0x000fea000383ffff */
.L_x_125:
[----:B0-----:R0:W1:Y:S02]  /*6d20*/  SYNCS.PHASECHK.TRANS64.TRYWAIT P0, [R6+URZ], R5 ;  /* 0x00000005060075a7 */ /* 0x001064000800017f */
[----:B-1----:R-:W-:Y:S05]  /*6d30*/  @!P0 NANOSLEEP.SYNCS 0x989680 ;  /* 0x009896800000895d */ /* 0x002fea0003900000 */
[----:B------:R-:W1:Y:S02]  /*6d40*/  @!P0 SYNCS.PHASECHK.TRANS64 P0, [R6+URZ], R5 ;  /* 0x00000005060085a7 */ /* 0x000e64000800007f */
[----:B-1----:R-:W-:Y:S05]  /*6d50*/  @!P0 BRA `(.L_x_125) ;  /* 0xfffffffc00f08947 */ /* 0x002fea000383ffff */
[----:B------:R-:W-:Y:S05]  /*6d60*/  BRA `(.L_x_162) ;  /* 0xfffffff000047947 */ /* 0x000fea000383ffff */
.L_x_126:
[----:B0-----:R0:W1:Y:S02]  /*6d70*/  SYNCS.PHASECHK.TRANS64.TRYWAIT P0, [R9+URZ], R4 ;  /* 0x00000004090075a7 */ /* 0x001064000800017f */
[----:B-1----:R-:W-:Y:S05]  /*6d80*/  @!P0 NANOSLEEP.SYNCS 0x989680 ;  /* 0x009896800000895d */ /* 0x002fea0003900000 */
[----:B------:R-:W1:Y:S02]  /*6d90*/  @!P0 SYNCS.PHASECHK.TRANS64 P0, [R9+URZ], R4 ;  /* 0x00000004090085a7 */ /* 0x000e64000800007f */
[----:B-1----:R-:W-:Y:S05]  /*6da0*/  @!P0 BRA `(.L_x_126) ;  /* 0xfffffffc00f08947 */ /* 0x002fea000383ffff */
[----:B------:R-:W-:Y:S05]  /*6db0*/  BRA `(.L_x_163) ;  /* 0xfffffff000147947 */ /* 0x000fea000383ffff */
.L_x_127:
[----:B0-----:R0:W1:Y:S02]  /*6dc0*/  SYNCS.PHASECHK.TRANS64.TRYWAIT P0, [R6+URZ], R5 ;  /* 0x00000005060075a7 */ /* 0x001064000800017f */
[----:B-1----:R-:W-:Y:S05]  /*6dd0*/  @!P0 NANOSLEEP.SYNCS 0x989680 ;  /* 0x009896800000895d */ /* 0x002fea0003900000 */
[----:B------:R-:W1:Y:S02]  /*6de0*/  @!P0 SYNCS.PHASECHK.TRANS64 P0, [R6+URZ], R5 ;  /* 0x00000005060085a7 */ /* 0x000e64000800007f */
[----:B-1----:R-:W-:Y:S05]  /*6df0*/  @!P0 BRA `(.L_x_127) ;  /* 0xfffffffc00f08947 */ /* 0x002fea000383ffff */
[----:B------:R-:W-:Y:S05]  /*6e00*/  BRA `(.L_x_164) ;  /* 0xfffffff000247947 */ /* 0x000fea000383ffff */
.L_x_128:
[----:B0-----:R0:W1:Y:S02]  /*6e10*/  SYNCS.PHASECHK.TRANS64.TRYWAIT P0, [R9+URZ], R4 ;  /* 0x00000004090075a7 */ /* 0x001064000800017f */
[----:B-1----:R-:W-:Y:S05]  /*6e20*/  @!P0 NANOSLEEP.SYNCS 0x989680 ;  /* 0x009896800000895d */ /* 0x002fea0003900000 */
[----:B------:R-:W1:Y:S02]  /*6e30*/  @!P0 SYNCS.PHASECHK.TRANS64 P0, [R9+URZ], R4 ;  /* 0x00000004090085a7 */ /* 0x000e64000800007f */
[----:B-1----:R-:W-:Y:S05]  /*6e40*/  @!P0 BRA `(.L_x_128) ;  /* 0xfffffffc00f08947 */ /* 0x002fea000383ffff */
[----:B------:R-:W-:Y:S05]  /*6e50*/  BRA `(.L_x_165) ;  /* 0xfffffff000347947 */ /* 0x000fea000383ffff */
.L_x_129:
[----:B0-----:R0:W1:Y:S02]  /*6e60*/  SYNCS.PHASECHK.TRANS64.TRYWAIT P0, [R6+URZ], R5 ;  /* 0x00000005060075a7 */ /* 0x001064000800017f */
[----:B-1----:R-:W-:Y:S05]  /*6e70*/  @!P0 NANOSLEEP.SYNCS 0x989680 ;  /* 0x009896800000895d */ /* 0x002fea0003900000 */
[----:B------:R-:W1:Y:S02]  /*6e80*/  @!P0 SYNCS.PHASECHK.TRANS64 P0, [R6+URZ], R5 ;  /* 0x00000005060085a7 */ /* 0x000e64000800007f */
[----:B-1----:R-:W-:Y:S05]  /*6e90*/  @!P0 BRA `(.L_x_129) ;  /* 0xfffffffc00f08947 */ /* 0x002fea000383ffff */
[----:B------:R-:W-:Y:S05]  /*6ea0*/  BRA `(.L_x_166) ;  /* 0xfffffff000447947 */ /* 0x000fea000383ffff */
.L_x_130:
[----:B0-----:R0:W1:Y:S02]  /*6eb0*/  SYNCS.PHASECHK.TRANS64.TRYWAIT P0, [R9+URZ], R4 ;  /* 0x00000004090075a7 */ /* 0x001064000800017f */
[----:B-1----:R-:W-:Y:S05]  /*6ec0*/  @!P0 NANOSLEEP.SYNCS 0x989680 ;  /* 0x009896800000895d */ /* 0x002fea0003900000 */
[----:B------:R-:W1:Y:S02]  /*6ed0*/  @!P0 SYNCS.PHASECHK.TRANS64 P0, [R9+URZ], R4 ;  /* 0x00000004090085a7 */ /* 0x000e64000800007f */
[----:B-1----:R-:W-:Y:S05]  /*6ee0*/  @!P0 BRA `(.L_x_130) ;  /* 0xfffffffc00f08947 */ /* 0x002fea000383ffff */
[----:B------:R-:W-:Y:S05]  /*6ef0*/  BRA `(.L_x_167) ;  /* 0xfffffff000547947 */ /* 0x000fea000383ffff */
.L_x_131:
[----:B0-----:R0:W1:Y:S02]  /*6f00*/  SYNCS.PHASECHK.TRANS64.TRYWAIT P0, [R6+URZ], R5 ;  /* 0x00000005060075a7 */ /* 0x001064000800017f */
[----:B-1----:R-:W-:Y:S05]  /*6f10*/  @!P0 NANOSLEEP.SYNCS 0x989680 ;  /* 0x009896800000895d */ /* 0x002fea0003900000 */
[----:B------:R-:W1:Y:S02]  /*6f20*/  @!P0 SYNCS.PHASECHK.TRANS64 P0, [R6+URZ], R5 ;  /* 0x00000005060085a7 */ /* 0x000e64000800007f */
[----:B-1----:R-:W-:Y:S05]  /*6f30*/  @!P0 BRA `(.L_x_131) ;  /* 0xfffffffc00f08947 */ /* 0x002fea000383ffff */
[----:B------:R-:W-:Y:S05]  /*6f40*/  BRA `(.L_x_168) ;  /* 0xfffffff000647947 */ /* 0x000fea000383ffff */
.L_x_132:
[----:B0-----:R0:W1:Y:S02]  /*6f50*/  SYNCS.PHASECHK.TRANS64.TRYWAIT P0, [R9+URZ], R4 ;  /* 0x00000004090075a7 */ /* 0x001064000800017f */
[----:B-1----:R-:W-:Y:S05]  /*6f60*/  @!P0 NANOSLEEP.SYNCS 0x989680 ;  /* 0x009896800000895d */ /* 0x002fea0003900000 */
[----:B------:R-:W1:Y:S02]  /*6f70*/  @!P0 SYNCS.PHASECHK.TRANS64 P0, [R9+URZ], R4 ;  /* 0x00000004090085a7 */ /* 0x000e64000800007f */
[----:B-1----:R-:W-:Y:S05]  /*6f80*/  @!P0 BRA `(.L_x_132) ;  /* 0xfffffffc00f08947 */ /* 0x002fea000383ffff */
[----:B------:R-:W-:Y:S05]  /*6f90*/  BRA `(.L_x_169) ;  /* 0xfffffff000747947 */ /* 0x000fea000383ffff */
.L_x_133:
[----:B0-----:R0:W1:Y:S02]  /*6fa0*/  SYNCS.PHASECHK.TRANS64.TRYWAIT P0, [R6+URZ], R5 ;  /* 0x00000005060075a7 */ /* 0x001064000800017f */
[----:B-1----:R-:W-:Y:S05]  /*6fb0*/  @!P0 NANOSLEEP.SYNCS 0x989680 ;  /* 0x009896800000895d */ /* 0x002fea0003900000 */
[----:B------:R-:W1:Y:S02]  /*6fc0*/  @!P0 SYNCS.PHASECHK.TRANS64 P0, [R6+URZ], R5 ;  /* 0x00000005060085a7 */ /* 0x000e64000800007f */
[----:B-1----:R-:W-:Y:S05]  /*6fd0*/  @!P0 BRA `(.L_x_133) ;  /* 0xfffffffc00f08947 */ /* 0x002fea000383ffff */
[----:B------:R-:W-:Y:S05]  /*6fe0*/  BRA `(.L_x_170) ;  /* 0xfffffff000847947 */ /* 0x000fea000383ffff */
.L_x_134:
[----:B0-----:R0:W1:Y:S02]  /*6ff0*/  SYNCS.PHASECHK.TRANS64.TRYWAIT P0, [R9+URZ], R4 ;  /* 0x00000004090075a7 */ /* 0x001064000800017f */
[----:B-1----:R-:W-:Y:S05]  /*7000*/  @!P0 NANOSLEEP.SYNCS 0x989680 ;  /* 0x009896800000895d */ /* 0x002fea0003900000 */
[----:B------:R-:W1:Y:S02]  /*7010*/  @!P0 SYNCS.PHASECHK.TRANS64 P0, [R9+URZ], R4 ;  /* 0x00000004090085a7 */ /* 0x000e64000800007f */
[----:B-1----:R-:W-:Y:S05]  /*7020*/  @!P0 BRA `(.L_x_134) ;  /* 0xfffffffc00f08947 */ /* 0x002fea000383ffff */
[----:B------:R-:W-:Y:S05]  /*7030*/  BRA `(.L_x_171) ;  /* 0xfffffff000947947 */ /* 0x000fea000383ffff */
.L_x_135:
[----:B0-----:R0:W1:Y:S02]  /*7040*/  SYNCS.PHASECHK.TRANS64.TRYWAIT P0, [R6+URZ], R5 ;  /* 0x00000005060075a7 */ /* 0x001064000800017f */
[----:B-1----:R-:W-:Y:S05]  /*7050*/  @!P0 NANOSLEEP.SYNCS 0x989680 ;  /* 0x009896800000895d */ /* 0x002fea0003900000 */
[----:B------:R-:W1:Y:S02]  /*7060*/  @!P0 SYNCS.PHASECHK.TRANS64 P0, [R6+URZ], R5 ;  /* 0x00000005060085a7 */ /* 0x000e64000800007f */
[----:B-1----:R-:W-:Y:S05]  /*7070*/  @!P0 BRA `(.L_x_135) ;  /* 0xfffffffc00f08947 */ /* 0x002fea000383ffff */
[----:B------:R-:W-:Y:S05]  /*7080*/  BRA `(.L_x_172) ;  /* 0xfffffff000a47947 */ /* 0x000fea000383ffff */
.L_x_136:
[----:B0-----:R0:W1:Y:S02]  /*7090*/  SYNCS.PHASECHK.TRANS64.TRYWAIT P0, [R9+URZ], R4 ;  /* 0x00000004090075a7 */ /* 0x001064000800017f */
[----:B-1----:R-:W-:Y:S05]  /*70a0*/  @!P0 NANOSLEEP.SYNCS 0x989680 ;  /* 0x009896800000895d */ /* 0x002fea0003900000 */
[----:B------:R-:W1:Y:S02]  /*70b0*/  @!P0 SYNCS.PHASECHK.TRANS64 P0, [R9+URZ], R4 ;  /* 0x00000004090085a7 */ /* 0x000e64000800007f */
[----:B-1----:R-:W-:Y:S05]  /*70c0*/  @!P0 BRA `(.L_x_136) ;  /* 0xfffffffc00f08947 */ /* 0x002fea000383ffff */
[----:B------:R-:W-:Y:S05]  /*70d0*/  BRA `(.L_x_173) ;  /* 0xfffffff000b47947 */ /* 0x000fea000383ffff */
.L_x_137:
[----:B0-----:R0:W1:Y:S02]  /*70e0*/  SYNCS.PHASECHK.TRANS64.TRYWAIT P0, [R6+URZ], R5 ;  /* 0x00000005060075a7 */ /* 0x001064000800017f */
[----:B-1----:R-:W-:Y:S05]  /*70f0*/  @!P0 NANOSLEEP.SYNCS 0x989680 ;  /* 0x009896800000895d */ /* 0x002fea0003900000 */
[----:B------:R-:W1:Y:S02]  /*7100*/  @!P0 SYNCS.PHASECHK.TRANS64 P0, [R6+URZ], R5 ;  /* 0x00000005060085a7 */ /* 0x000e64000800007f */
[----:B-1----:R-:W-:Y:S05]  /*7110*/  @!P0 BRA `(.L_x_137) ;  /* 0xfffffffc00f08947 */ /* 0x002fea000383ffff */
[----:B------:R-:W-:Y:S05]  /*7120*/  BRA `(.L_x_174) ;  /* 0xfffffff000c47947 */ /* 0x000fea000383ffff */
.L_x_138:
[----:B0-----:R0:W1:Y:S02]  /*7130*/  SYNCS.PHASECHK.TRANS64.TRYWAIT P0, [R9+URZ], R4 ;  /* 0x00000004090075a7 */ /* 0x001064000800017f */
[----:B-1----:R-:W-:Y:S05]  /*7140*/  @!P0 NANOSLEEP.SYNCS 0x989680 ;  /* 0x009896800000895d */ /* 0x002fea0003900000 */
[----:B------:R-:W1:Y:S02]  /*7150*/  @!P0 SYNCS.PHASECHK.TRANS64 P0, [R9+URZ], R4 ;  /* 0x00000004090085a7 */ /* 0x000e64000800007f */
[----:B-1----:R-:W-:Y:S05]  /*7160*/  @!P0 BRA `(.L_x_138) ;  /* 0xfffffffc00f08947 */ /* 0x002fea000383ffff */
[----:B------:R-:W-:Y:S05]  /*7170*/  BRA `(.L_x_175) ;  /* 0xfffffff000d47947 */ /* 0x000fea000383ffff */
.L_x_139:
[----:B0-----:R0:W1:Y:S02]  /*7180*/  SYNCS.PHASECHK.TRANS64.TRYWAIT P0, [R6+URZ], R5 ;  /* 0x00000005060075a7 */ /* 0x001064000800017f */
[----:B-1----:R-:W-:Y:S05]  /*7190*/  @!P0 NANOSLEEP.SYNCS 0x989680 ;  /* 0x009896800000895d */ /* 0x002fea0003900000 */
[----:B------:R-:W1:Y:S02]  /*71a0*/  @!P0 SYNCS.PHASECHK.TRANS64 P0, [R6+URZ], R5 ;  /* 0x00000005060085a7 */ /* 0x000e64000800007f */
[----:B-1----:R-:W-:Y:S05]  /*71b0*/  @!P0 BRA `(.L_x_139) ;  /* 0xfffffffc00f08947 */ /* 0x002fea000383ffff */
[----:B------:R-:W-:Y:S05]  /*71c0*/  BRA `(.L_x_176) ;  /* 0xfffffff000e47947 */ /* 0x000fea000383ffff */
.L_x_140:
[----:B0-----:R0:W1:Y:S02]  /*71d0*/  SYNCS.PHASECHK.TRANS64.TRYWAIT P0, [R9+URZ], R4 ;  /* 0x00000004090075a7 */ /* 0x001064000800017f */
[----:B-1----:R-:W-:Y:S05]  /*71e0*/  @!P0 NANOSLEEP.SYNCS 0x989680 ;  /* 0x009896800000895d */ /* 0x002fea0003900000 */
[----:B------:R-:W1:Y:S02]  /*71f0*/  @!P0 SYNCS.PHASECHK.TRANS64 P0, [R9+URZ], R4 ;  /* 0x00000004090085a7 */ /* 0x000e64000800007f */
[----:B-1----:R-:W-:Y:S05]  /*7200*/  @!P0 BRA `(.L_x_140) ;  /* 0xfffffffc00f08947 */ /* 0x002fea000383ffff */
[----:B------:R-:W-:Y:S05]  /*7210*/  BRA `(.L_x_177) ;  /* 0xfffffff000f47947 */ /* 0x000fea000383ffff */
.L_x_141:
[----:B0-----:R0:W1:Y:S02]  /*7220*/  SYNCS.PHASECHK.TRANS64.TRYWAIT P0, [R6+URZ], R5 ;  /* 0x00000005060075a7 */ /* 0x001064000800017f */
[----:B-1----:R-:W-:Y:S05]  /*7230*/  @!P0 NANOSLEEP.SYNCS 0x989680 ;  /* 0x009896800000895d */ /* 0x002fea0003900000 */
[----:B------:R-:W1:Y:S02]  /*7240*/  @!P0 SYNCS.PHASECHK.TRANS64 P0, [R6+URZ], R5 ;  /* 0x00000005060085a7 */ /* 0x000e64000800007f */
[----:B-1----:R-:W-:Y:S05]  /*7250*/  @!P0 BRA `(.L_x_141) ;  /* 0xfffffffc00f08947 */ /* 0x002fea000383ffff */
[----:B------:R-:W-:Y:S05]  /*7260*/  BRA `(.L_x_178) ;  /* 0xfffffff400047947 */ /* 0x000fea000383ffff */
.L_x_142:
[----:B0-----:R0:W1:Y:S02]  /*7270*/  SYNCS.PHASECHK.TRANS64.TRYWAIT P0, [R9+URZ], R4 ;  /* 0x00000004090075a7 */ /* 0x001064000800017f */
[----:B-1----:R-:W-:Y:S05]  /*7280*/  @!P0 NANOSLEEP.SYNCS 0x989680 ;  /* 0x009896800000895d */ /* 0x002fea0003900000 */
[----:B------:R-:W1:Y:S02]  /*7290*/  @!P0 SYNCS.PHASECHK.TRANS64 P0, [R9+URZ], R4 ;  /* 0x00000004090085a7 */ /* 0x000e64000800007f */
[----:B-1----:R-:W-:Y:S05]  /*72a0*/  @!P0 BRA `(.L_x_142) ;  /* 0xfffffffc00f08947 */ /* 0x002fea000383ffff */
[----:B------:R-:W-:Y:S05]  /*72b0*/  BRA `(.L_x_179) ;  /* 0xfffffff400147947 */ /* 0x000fea000383ffff */
.L_x_143:
[----:B-1----:R1:W2:Y:S02]  /*72c0*/  SYNCS.PHASECHK.TRANS64.TRYWAIT P0, [R6+URZ], R5 ;  /* 0x00000005060075a7 */ /* 0x0022a4000800017f */
[----:B--2---:R-:W-:Y:S05]  /*72d0*/  @!P0 NANOSLEEP.SYNCS 0x989680 ;  /* 0x009896800000895d */ /* 0x004fea0003900000 */
[----:B------:R-:W2:Y:S02]  /*72e0*/  @!P0 SYNCS.PHASECHK.TRANS64 P0, [R6+URZ], R5 ;  /* 0x00000005060085a7 */ /* 0x000ea4000800007f */
[----:B--2---:R-:W-:Y:S05]  /*72f0*/  @!P0 BRA `(.L_x_143) ;  /* 0xfffffffc00f08947 */ /* 0x004fea000383ffff */
[----:B------:R-:W-:Y:S05]  /*7300*/  BRA `(.L_x_180) ;  /* 0xfffffff4001c7947 */ /* 0x000fea000383ffff */
.L_x_181:
[----:B------:R-:W-:-:S00]  /*7310*/  BRA `(.L_x_181) ;  /* 0xfffffffc00fc7947 */ /* 0x000fc0000383ffff */
[----:B------:R-:W-:-:S00]  /*7320*/  NOP ;  /* 0x0000000000007918 */ /* 0x000fc00000000000 */
        /* <DEDUP_REMOVED lines=13> */
.L_x_182:


//--------------------- .nv.global.init           --------------------------
	.section	.nv.global.init,"aw",@progbits
.nv.global.init:
	.type		$str$22,@object
	.size		$str$22,($str$23 - $str$22)
$str$22:
        /*0000*/ 	.byte	0x6b, 0x5f, 0x74, 0x69, 0x6c, 0x65, 0x5f, 0x63, 0x6f, 0x75, 0x6e, 0x74, 0x20, 0x3e, 0x3d, 0x20
        /*0010*/ 	.byte	0x31, 0x00
	.type		$str$23,@object
	.size		$str$23,(__unnamed_1 - $str$23)
$str$23:
        /*0012*/ 	.byte	0x2f, 0x74, 0x6d, 0x70, 0x2f, 0x63, 0x75, 0x74, 0x6c, 0x61, 0x73, 0x73, 0x5f, 0x73, 0x77, 0x65
        /*0022*/ 	.byte	0x65, 0x70, 0x5f, 0x73, 0x72, 0x63, 0x2f, 0x69, 0x6e, 0x63, 0x6c, 0x75, 0x64, 0x65, 0x2f, 0x63
        /*0032*/ 	.byte	0x75, 0x74, 0x6c, 0x61, 0x73, 0x73, 0x2f, 0x67, 0x65, 0x6d, 0x6d, 0x2f, 0x63, 0x6f, 0x6c, 0x6c
        /*0042*/ 	.byte	0x65, 0x63, 0x74, 0x69, 0x76, 0x65, 0x2f, 0x73, 0x6d, 0x39, 0x30, 0x5f, 0x6d, 0x6d, 0x61, 0x5f
        /*0052*/ 	.byte	0x74, 0x6d, 0x61, 0x5f, 0x67, 0x6d, 0x6d, 0x61, 0x5f, 0x73, 0x73, 0x5f, 0x77, 0x61, 0x72, 0x70
        /*0062*/ 	.byte	0x73, 0x70, 0x65, 0x63, 0x69, 0x61, 0x6c, 0x69, 0x7a, 0x65, 0x64, 0x2e, 0x68, 0x70, 0x70, 0x00
	.type		__unnamed_1,@object
	.size		__unnamed_1,(.L_0 - __unnamed_1)
__unnamed_1:
        /*0072*/ 	.byte	0x76, 0x6f, 0x69, 0x64, 0x20, 0x63, 0x75, 0x74, 0x6c, 0x61, 0x73, 0x73, 0x3a, 0x3a, 0x67, 0x65
        /* <DEDUP_REMOVED lines=180> */
        /*0bc2*/ 	.byte	0x00
.L_0:


//--------------------- .nv.shared._ZN7cutlass13device_kernelINS_4gemm6kernel13GemmUniversalIN4cute5tupleIJiiiiEEENS1_10collective13CollectiveMmaINS1_34MainloopSm90TmaGmmaWarpSpecializedILi28ENS5_IJNS4_1CILi1EEESB_SB_EEENS1_32KernelTmaWarpSpecializedPingpongEEENS5_IJNSA_ILi64EEESF_NSA_ILi32EEEEEENS_10bfloat16_tENS5_IJSB_llEEESI_SJ_NS4_8TiledMMAINS4_8MMA_AtomIJNS4_4SM904GMMA27MMA_64x64x16_F32BF16BF16_SSILNSN_5MajorE1ELSP_1ELNSN_7ScaleInE1ELSQ_1EEEEEENS4_6LayoutISC_NS5_IJNSA_ILi0EEESU_SU_EEEEENS5_IJNS4_10UnderscoreESX_SX_EEEEENS4_13SM90_TMA_LOADENS4_14ComposedLayoutINS4_7SwizzleILi3ELi4ELi3EEENS4_18smem_ptr_flag_bitsILi16EEENST_INS5_IJSF_NSA_ILi8EEEEEENS5_IJSB_SF_EEEEEEEvNS4_8identityES10_S1A_vS1B_EENS_8epilogue10collective6detail29Sm90TmaWarpSpecializedAdapterINS1E_15DefaultEpilogueISI_NS5_IJlSB_lEEES1I_NS1D_6thread17LinearCombinationISI_Li1EffLNS1J_9ScaleType4KindE0ELNS_15FloatRoundStyleE2ESI_EENS1_15EpilogueDefaultEEEEEvvEEEEvNT_6ParamsE --------------------------
	.section	.nv.shared._ZN7cutlass13device_kernelINS_4gemm6kernel13GemmUniversalIN4cute5tupleIJiiiiEEENS1_10collective13CollectiveMmaINS1_34MainloopSm90TmaGmmaWarpSpecializedILi28ENS5_IJNS4_1CILi1EEESB_SB_EEENS1_32KernelTmaWarpSpecializedPingpongEEENS5_IJNSA_ILi64EEESF_NSA_ILi32EEEEEENS_10bfloat16_tENS5_IJSB_llEEESI_SJ_NS4_8TiledMMAINS4_8MMA_AtomIJNS4_4SM904GMMA27MMA_64x64x16_F32BF16BF16_SSILNSN_5MajorE1ELSP_1ELNSN_7ScaleInE1ELSQ_1EEEEEENS4_6LayoutISC_NS5_IJNSA_ILi0EEESU_SU_EEEEENS5_IJNS4_10UnderscoreESX_SX_EEEEENS4_13SM90_TMA_LOADENS4_14ComposedLayoutINS4_7SwizzleILi3ELi4ELi3EEENS4_18smem_ptr_flag_bitsILi16EEENST_INS5_IJSF_NSA_ILi8EEEEEENS5_IJSB_SF_EEEEEEEvNS4_8identityES10_S1A_vS1B_EENS_8epilogue10collective6detail29Sm90TmaWarpSpecializedAdapterINS1E_15DefaultEpilogueISI_NS5_IJlSB_lEEES1I_NS1D_6thread17LinearCombinationISI_Li1EffLNS1J_9ScaleType4KindE0ELNS_15FloatRoundStyleE2ESI_EENS1_15EpilogueDefaultEEEEEvvEEEEvNT_6ParamsE,"aw",@nobits
	.sectionflags	@""
	.align	16
	.zero		1024


//--------------------- .nv.shared.reserved.0     --------------------------
	.section	.nv.shared.reserved.0,"aw",@nobits
	.weak		__nv_reservedSMEM_offset_0_alias
	.size		__nv_reservedSMEM_offset_0_alias, 0, 0
	.other		__nv_reservedSMEM_offset_0_alias,@"STO_CUDA_RESERVED_SHARED STV_DEFAULT"
__nv_reservedSMEM_offset_0_alias:
	.zero		0


//--------------------- .nv.global                --------------------------
	.section	.nv.global,"aw",@nobits
.nv.global:
	.type		_ZN40_INTERNAL_e8b43a19_4_k_cu_3673017f_159974cute1_E,@object
	.size		_ZN40_INTERNAL_e8b43a19_4_k_cu_3673017f_159974cute1_E,(_ZN40_INTERNAL_e8b43a19_4_k_cu_3673017f_159974cuda3std3__45__cpo6cbeginE - _ZN40_INTERNAL_e8b43a19_4_k_cu_3673017f_159974cute1_E)
_ZN40_INTERNAL_e8b43a19_4_k_cu_3673017f_159974cute1_E:
	.zero		1
	.type		_ZN40_INTERNAL_e8b43a19_4_k_cu_3673017f_159974cuda3std3__45__cpo6cbeginE,@object
	.size		_ZN40_INTERNAL_e8b43a19_4_k_cu_3673017f_159974cuda3std3__45__cpo6cbeginE,(_ZN40_INTERNAL_e8b43a19_4_k_cu_3673017f_159974cuda3std3__48in_placeE - _ZN40_INTERNAL_e8b43a19_4_k_cu_3673017f_159974cuda3std3__45__cpo6cbeginE)
_ZN40_INTERNAL_e8b43a19_4_k_cu_3673017f_159974cuda3std3__45__cpo6cbeginE:
	.zero		1
	.type		_ZN40_INTERNAL_e8b43a19_4_k_cu_3673017f_159974cuda3std3__48in_placeE,@object
	.size		_ZN40_INTERNAL_e8b43a19_4_k_cu_3673017f_159974cuda3std3__48in_placeE,(_ZN40_INTERNAL_e8b43a19_4_k_cu_3673017f_159974cuda3std6ranges3__45__cpo9iter_moveE - _ZN40_INTERNAL_e8b43a19_4_k_cu_3673017f_159974cuda3std3__48in_placeE)
_ZN40_INTERNAL_e8b43a19_4_k_cu_3673017f_159974cuda3std3__48in_placeE:
	.zero		1
	.type		_ZN40_INTERNAL_e8b43a19_4_k_cu_3673017f_159974cuda3std6ranges3__45__cpo9iter_moveE,@object
	.size		_ZN40_INTERNAL_e8b43a19_4_k_cu_3673017f_159974cuda3std6ranges3__45__cpo9iter_moveE,(_ZN40_INTERNAL_e8b43a19_4_k_cu_3673017f_159974cuda3std3__45__cpo5beginE - _ZN40_INTERNAL_e8b43a19_4_k_cu_3673017f_159974cuda3std6ranges3__45__cpo9iter_moveE)
_ZN40_INTERNAL_e8b43a19_4_k_cu_3673017f_159974cuda3std6ranges3__45__cpo9iter_moveE:
	.zero		1
	.type		_ZN40_INTERNAL_e8b43a19_4_k_cu_3673017f_159974cuda3std3__45__cpo5beginE,@object
	.size		_ZN40_INTERNAL_e8b43a19_4_k_cu_3673017f_159974cuda3std3__45__cpo5beginE,(_ZN40_INTERNAL_e8b43a19_4_k_cu_3673017f_159974cuda3std3__442_GLOBAL__N__e8b43a19_4_k_cu_3673017f_159976ignoreE - _ZN40_INTERNAL_e8b43a19_4_k_cu_3673017f_159974cuda3std3__45__cpo5beginE)
_ZN40_INTERNAL_e8b43a19_4_k_cu_3673017f_159974cuda3std3__45__cpo5beginE:
	.zero		1
	.type		_ZN40_INTERNAL_e8b43a19_4_k_cu_3673017f_159974cuda3std3__442_GLOBAL__N__e8b43a19_4_k_cu_3673017f_159976ignoreE,@object
	.size		_ZN40_INTERNAL_e8b43a19_4_k_cu_3673017f_159974cuda3std3__442_GLOBAL__N__e8b43a19_4_k_cu_3673017f_159976ignoreE,(_ZN40_INTERNAL_e8b43a19_4_k_cu_3673017f_159974cute7productE - _ZN40_INTERNAL_e8b43a19_4_k_cu_3673017f_159974cuda3std3__442_GLOBAL__N__e8b43a19_4_k_cu_3673017f_159976ignoreE)
_ZN40_INTERNAL_e8b43a19_4_k_cu_3673017f_159974cuda3std3__442_GLOBAL__N__e8b43a19_4_k_cu_3673017f_159976ignoreE:
	.zero		1
	.type		_ZN40_INTERNAL_e8b43a19_4_k_cu_3673017f_159974cute7productE,@object
	.size		_ZN40_INTERNAL_e8b43a19_4_k_cu_3673017f_159974cute7productE,(_ZN40_INTERNAL_e8b43a19_4_k_cu_3673017f_159974cuda3std3__45__cpo3endE - _ZN40_INTERNAL_e8b43a19_4_k_cu_3673017f_159974cute7productE)
_ZN40_INTERNAL_e8b43a19_4_k_cu_3673017f_159974cute7productE:
	.zero		1
	.type		_ZN40_INTERNAL_e8b43a19_4_k_cu_3673017f_159974cuda3std3__45__cpo3endE,@object
	.size		_ZN40_INTERNAL_e8b43a19_4_k_cu_3673017f_159974cuda3std3__45__cpo3endE,(_ZN40_INTERNAL_e8b43a19_4_k_cu_3673017f_159974cuda3std3__419piecewise_constructE - _ZN40_INTERNAL_e8b43a19_4_k_cu_3673017f_159974cuda3std3__45__cpo3endE)
_ZN40_INTERNAL_e8b43a19_4_k_cu_3673017f_159974cuda3std3__45__cpo3endE:
	.zero		1
	.type		_ZN40_INTERNAL_e8b43a19_4_k_cu_3673017f_159974cuda3std3__419piecewise_constructE,@object
	.size		_ZN40_INTERNAL_e8b43a19_4_k_cu_3673017f_159974cuda3std3__419piecewise_constructE,(_ZN40_INTERNAL_e8b43a19_4_k_cu_3673017f_159974cuda3std3__45__cpo4cendE - _ZN40_INTERNAL_e8b43a19_4_k_cu_3673017f_159974cuda3std3__419piecewise_constructE)
_ZN40_INTERNAL_e8b43a19_4_k_cu_3673017f_159974cuda3std3__419piecewise_constructE:
	.zero		1
	.type		_ZN40_INTERNAL_e8b43a19_4_k_cu_3673017f_159974cuda3std3__45__cpo4cendE,@object
	.size		_ZN40_INTERNAL_e8b43a19_4_k_cu_3673017f_159974cuda3std3__45__cpo4cendE,(_ZN40_INTERNAL_e8b43a19_4_k_cu_3673017f_159974cuda3std6ranges3__45__cpo4swapE - _ZN40_INTERNAL_e8b43a19_4_k_cu_3673017f_159974cuda3std3__45__cpo4cendE)
_ZN40_INTERNAL_e8b43a19_4_k_cu_3673017f_159974cuda3std3__45__cpo4cendE:
	.zero		1
	.type		_ZN40_INTERNAL_e8b43a19_4_k_cu_3673017f_159974cuda3std6ranges3__45__cpo4swapE,@object
	.size		_ZN40_INTERNAL_e8b43a19_4_k_cu_3673017f_159974cuda3std6ranges3__45__cpo4swapE,(.L_8 - _ZN40_INTERNAL_e8b43a19_4_k_cu_3673017f_159974cuda3std6ranges3__45__cpo4swapE)
_ZN40_INTERNAL_e8b43a19_4_k_cu_3673017f_159974cuda3std6ranges3__45__cpo4swapE:
	.zero		1
.L_8:


//--------------------- .nv.constant0._ZN7cutlass13device_kernelINS_4gemm6kernel13GemmUniversalIN4cute5tupleIJiiiiEEENS1_10collective13CollectiveMmaINS1_34MainloopSm90TmaGmmaWarpSpecializedILi28ENS5_IJNS4_1CILi1EEESB_SB_EEENS1_32KernelTmaWarpSpecializedPingpongEEENS5_IJNSA_ILi64EEESF_NSA_ILi32EEEEEENS_10bfloat16_tENS5_IJSB_llEEESI_SJ_NS4_8TiledMMAINS4_8MMA_AtomIJNS4_4SM904GMMA27MMA_64x64x16_F32BF16BF16_SSILNSN_5MajorE1ELSP_1ELNSN_7ScaleInE1ELSQ_1EEEEEENS4_6LayoutISC_NS5_IJNSA_ILi0EEESU_SU_EEEEENS5_IJNS4_10UnderscoreESX_SX_EEEEENS4_13SM90_TMA_LOADENS4_14ComposedLayoutINS4_7SwizzleILi3ELi4ELi3EEENS4_18smem_ptr_flag_bitsILi16EEENST_INS5_IJSF_NSA_ILi8EEEEEENS5_IJSB_SF_EEEEEEEvNS4_8identityES10_S1A_vS1B_EENS_8epilogue10collective6detail29Sm90TmaWarpSpecializedAdapterINS1E_15DefaultEpilogueISI_NS5_IJlSB_lEEES1I_NS1D_6thread17LinearCombinationISI_Li1EffLNS1J_9ScaleType4KindE0ELNS_15FloatRoundStyleE2ESI_EENS1_15EpilogueDefaultEEEEEvvEEEEvNT_6ParamsE --------------------------
	.section	.nv.constant0._ZN7cutlass13device_kernelINS_4gemm6kernel13GemmUniversalIN4cute5tupleIJiiiiEEENS1_10collective13CollectiveMmaINS1_34MainloopSm90TmaGmmaWarpSpecializedILi28ENS5_IJNS4_1CILi1EEESB_SB_EEENS1_32KernelTmaWarpSpecializedPingpongEEENS5_IJNSA_ILi64EEESF_NSA_ILi32EEEEEENS_10bfloat16_tENS5_IJSB_llEEESI_SJ_NS4_8TiledMMAINS4_8MMA_AtomIJNS4_4SM904GMMA27MMA_64x64x16_F32BF16BF16_SSILNSN_5MajorE1ELSP_1ELNSN_7ScaleInE1ELSQ_1EEEEEENS4_6LayoutISC_NS5_IJNSA_ILi0EEESU_SU_EEEEENS5_IJNS4_10UnderscoreESX_SX_EEEEENS4_13SM90_TMA_LOADENS4_14ComposedLayoutINS4_7SwizzleILi3ELi4ELi3EEENS4_18smem_ptr_flag_bitsILi16EEENST_INS5_IJSF_NSA_ILi8EEEEEENS5_IJSB_SF_EEEEEEEvNS4_8identityES10_S1A_vS1B_EENS_8epilogue10collective6detail29Sm90TmaWarpSpecializedAdapterINS1E_15DefaultEpilogueISI_NS5_IJlSB_lEEES1I_NS1D_6thread17LinearCombinationISI_Li1EffLNS1J_9ScaleType4KindE0ELNS_15FloatRoundStyleE2ESI_EENS1_15EpilogueDefaultEEEEEvvEEEEvNT_6ParamsE,"a",@progbits
	.sectionflags	@""
	.align	4
.nv.constant0._ZN7cutlass13device_kernelINS_4gemm6kernel13GemmUniversalIN4cute5tupleIJiiiiEEENS1_10collective13CollectiveMmaINS1_34MainloopSm90TmaGmmaWarpSpecializedILi28ENS5_IJNS4_1CILi1EEESB_SB_EEENS1_32KernelTmaWarpSpecializedPingpongEEENS5_IJNSA_ILi64EEESF_NSA_ILi32EEEEEENS_10bfloat16_tENS5_IJSB_llEEESI_SJ_NS4_8TiledMMAINS4_8MMA_AtomIJNS4_4SM904GMMA27MMA_64x64x16_F32BF16BF16_SSILNSN_5MajorE1ELSP_1ELNSN_7ScaleInE1ELSQ_1EEEEEENS4_6LayoutISC_NS5_IJNSA_ILi0EEESU_SU_EEEEENS5_IJNS4_10UnderscoreESX_SX_EEEEENS4_13SM90_TMA_LOADENS4_14ComposedLayoutINS4_7SwizzleILi3ELi4ELi3EEENS4_18smem_ptr_flag_bitsILi16EEENST_INS5_IJSF_NSA_ILi8EEEEEENS5_IJSB_SF_EEEEEEEvNS4_8identityES10_S1A_vS1B_EENS_8epilogue10collective6detail29Sm90TmaWarpSpecializedAdapterINS1E_15DefaultEpilogueISI_NS5_IJlSB_lEEES1I_NS1D_6thread17LinearCombinationISI_Li1EffLNS1J_9ScaleType4KindE0ELNS_15FloatRoundStyleE2ESI_EENS1_15EpilogueDefaultEEEEEvvEEEEvNT_6ParamsE:
	.zero		1664


//--------------------- SYMBOLS --------------------------

	.type		.nv.reservedSmem.offset0,@object
	.size		.nv.reservedSmem.offset0,0x4
	.type		__assertfail,@function
